def attn_fwd(
    Q,
    K,
    V,
    Out,
    Lse,
    sm_scale,
    stride_qz,
    stride_qh,
    stride_qm,
    stride_qk,
    stride_kz,
    stride_kh,
    stride_kn,
    stride_kk,
    stride_vz,
    stride_vh,
    stride_vn,
    stride_vk,
    stride_oz,
    stride_oh,
    stride_om,
    stride_ok,
    seqlen_q,
    seqlen_k,
    BLOCK_M: tl.constexpr,
    BLOCK_N: tl.constexpr,
    HEAD_DIM: tl.constexpr,
    CAUSAL: tl.constexpr,
):
    start_m = tl.program_id(0)
    off_hz = tl.program_id(1)
    q_off = off_hz * stride_qh
    k_off = off_hz * stride_kh
    v_off = off_hz * stride_vh
    offs_m = start_m * BLOCK_M + tl.arange(0, BLOCK_M)
    offs_d = tl.arange(0, HEAD_DIM)
    offs_n = tl.arange(0, BLOCK_N)
    q_ptrs = Q + q_off + offs_m[:, None] * stride_qm + offs_d[None, :] * stride_qk
    k_ptrs = K + k_off + offs_d[:, None] * stride_kk + offs_n[None, :] * stride_kn
    v_ptrs = V + v_off + offs_n[:, None] * stride_vn + offs_d[None, :] * stride_vk
    m_i = tl.full([BLOCK_M], float("-inf"), dtype=tl.float32)
    l_i = tl.zeros([BLOCK_M], dtype=tl.float32) + 1.0
    acc = tl.zeros([BLOCK_M, HEAD_DIM], dtype=tl.float32)
    q = tl.load(q_ptrs)
    acc, l_i, m_i = _attn_fwd_inner(
        acc,
        l_i,
        m_i,
        q,
        k_ptrs,
        v_ptrs,
        sm_scale,
        stride_kn,
        stride_vn,
        start_m,
        seqlen_k,
        BLOCK_M,
        BLOCK_N,
        HEAD_DIM,
        CAUSAL,
    )
    acc = acc / l_i[:, None]
    lse = m_i + tl.math.log2(l_i) / 1.4426950408889634
    o_ptrs = (
        Out
        + off_hz * stride_oh
        + offs_m[:, None] * stride_om
        + offs_d[None, :] * stride_ok
    )
    tl.store(o_ptrs, acc.to(Out.dtype.element_ty))
    tl.store(Lse + off_hz * seqlen_q + offs_m, lse)

# config = {"BLOCK_M": 128, "BLOCK_N": 32, "HEAD_DIM": 128, "arch": "sm_100", "causal": false, "dtype": "fp8e4m3", "num_stages": 2, "num_warps": 8}
# arch = sm_100


// ===== COMPILED SASS (sm_100a) =====

	.target	sm_100a

	.elftype	@"ET_EXEC"


//--------------------- .note.nv.tkinfo           --------------------------
	.section	.note.nv.tkinfo,"",@"SHT_NOTE"
	.sectionflags	@"SHF_NOTE_NV_TKINFO"
	.tkinfo
        /*0018*/ 	.word	0x00000081
        /*0030*/ 	.string	""
        /*0030*/ 	.string	"ptxas-blackwell"
        /*0030*/ 	.string	"Cuda compilation tools, release 12.9, V12.9.86"
        /*0030*/ 	.string	"Build cuda_12.9.r12.9/compiler.36037853_0"
        /*0030*/ 	.string	"-v  -suppress-debug-info  -lineinfo  -arch sm_100a "



//--------------------- .note.nv.cuver            --------------------------
	.section	.note.nv.cuver,"",@"SHT_NOTE"
	.sectionflags	@"SHF_NOTE_NV_CUVER"
        /*0018*/ 	.short	0x0001
        /*001a*/ 	.short	0x0064
        /*001c*/ 	.short	0x0001
        /*001e*/ 	.short	0x0000
        /*0020*/ 	.short	0x0001
        /*0022*/ 	.short	0x0000


//--------------------- .nv.info                  --------------------------
	.section	.nv.info,"",@"SHT_CUDA_INFO"
	.align	4


	//----- nvinfo : EIATTR_REGCOUNT
	.align		4
        /*0000*/ 	.byte	0x04, 0x2f
        /*0002*/ 	.short	(.L_5 - .L_4)
	.align		4
.L_4:
        /*0004*/ 	.word	index@(attn_fwd)
        /*0008*/ 	.word	0x000000b2


	//----- nvinfo : EIATTR_FRAME_SIZE
	.align		4
.L_5:
        /*000c*/ 	.byte	0x04, 0x11
        /*000e*/ 	.short	(.L_7 - .L_6)
	.align		4
.L_6:
        /*0010*/ 	.word	index@($__internal_2_$__cuda_sm10x_tcgen05_guardrail_trap_unallocated_columns_being_dealloced)
        /*0014*/ 	.word	0x00000000


	//----- nvinfo : EIATTR_FRAME_SIZE
	.align		4
.L_7:
        /*0018*/ 	.byte	0x04, 0x11
        /*001a*/ 	.short	(.L_9 - .L_8)
	.align		4
.L_8:
        /*001c*/ 	.word	index@($__internal_1_$__cuda_sm10x_tcgen05_guardrail_trap_phase_invalid_during_alloc)
        /*0020*/ 	.word	0x00000000


	//----- nvinfo : EIATTR_FRAME_SIZE
	.align		4
.L_9:
        /*0024*/ 	.byte	0x04, 0x11
        /*0026*/ 	.short	(.L_11 - .L_10)
	.align		4
.L_10:
        /*0028*/ 	.word	index@($__internal_0_$__cuda_sm10x_tcgen05_guardrail_trap_col_being_dealloced_not_returned_by_alloc)
        /*002c*/ 	.word	0x00000000


	//----- nvinfo : EIATTR_FRAME_SIZE
	.align		4
.L_11:
        /*0030*/ 	.byte	0x04, 0x11
        /*0032*/ 	.short	(.L_13 - .L_12)
	.align		4
.L_12:
        /*0034*/ 	.word	index@(attn_fwd)
        /*0038*/ 	.word	0x00000000


	//----- nvinfo : EIATTR_MIN_STACK_SIZE
	.align		4
.L_13:
        /*003c*/ 	.byte	0x04, 0x12
        /*003e*/ 	.short	(.L_15 - .L_14)
	.align		4
.L_14:
        /*0040*/ 	.word	index@(attn_fwd)
        /*0044*/ 	.word	0x00000000
.L_15:


//--------------------- .nv.info.attn_fwd         --------------------------
	.section	.nv.info.attn_fwd,"",@"SHT_CUDA_INFO"
	.sectionflags	@""
	.align	4


	//----- nvinfo : EIATTR_CUDA_API_VERSION
	.align		4
        /*0000*/ 	.byte	0x04, 0x37
        /*0002*/ 	.short	(.L_17 - .L_16)
.L_16:
        /*0004*/ 	.word	0x00000081


	//----- nvinfo : EIATTR_KPARAM_INFO
	.align		4
.L_17:
        /*0008*/ 	.byte	0x04, 0x17
        /*000a*/ 	.short	(.L_19 - .L_18)
.L_18:
        /*000c*/ 	.word	0x00000000
        /*0010*/ 	.short	0x0019
        /*0012*/ 	.short	0x0080
        /*0014*/ 	.byte	0x00, 0xf4, 0x21, 0x00


	//----- nvinfo : EIATTR_KPARAM_INFO
	.align		4
.L_19:
        /*0018*/ 	.byte	0x04, 0x17
        /*001a*/ 	.short	(.L_21 - .L_20)
.L_20:
        /*001c*/ 	.word	0x00000000
        /*0020*/ 	.short	0x0018
        /*0022*/ 	.short	0x0078
        /*0024*/ 	.byte	0x00, 0xf4, 0x21, 0x00


	//----- nvinfo : EIATTR_KPARAM_INFO
	.align		4
.L_21:
        /*0028*/ 	.byte	0x04, 0x17
        /*002a*/ 	.short	(.L_23 - .L_22)
.L_22:
        /*002c*/ 	.word	0x00000000
        /*0030*/ 	.short	0x0017
        /*0032*/ 	.short	0x0070
        /*0034*/ 	.byte	0x00, 0xf0, 0x11, 0x00


	//----- nvinfo : EIATTR_KPARAM_INFO
	.align		4
.L_23:
        /*0038*/ 	.byte	0x04, 0x17
        /*003a*/ 	.short	(.L_25 - .L_24)
.L_24:
        /*003c*/ 	.word	0x00000000
        /*0040*/ 	.short	0x0016
        /*0042*/ 	.short	0x006c
        /*0044*/ 	.byte	0x00, 0xf0, 0x11, 0x00


	//----- nvinfo : EIATTR_KPARAM_INFO
	.align		4
.L_25:
        /*0048*/ 	.byte	0x04, 0x17
        /*004a*/ 	.short	(.L_27 - .L_26)
.L_26:
        /*004c*/ 	.word	0x00000000
        /*0050*/ 	.short	0x0015
        /*0052*/ 	.short	0x0068
        /*0054*/ 	.byte	0x00, 0xf0, 0x11, 0x00


	//----- nvinfo : EIATTR_KPARAM_INFO
	.align		4
.L_27:
        /*0058*/ 	.byte	0x04, 0x17
        /*005a*/ 	.short	(.L_29 - .L_28)
.L_28:
        /*005c*/ 	.word	0x00000000
        /*0060*/ 	.short	0x0014
        /*0062*/ 	.short	0x0064
        /*0064*/ 	.byte	0x00, 0xf0, 0x11, 0x00


	//----- nvinfo : EIATTR_KPARAM_INFO
	.align		4
.L_29:
        /*0068*/ 	.byte	0x04, 0x17
        /*006a*/ 	.short	(.L_31 - .L_30)
.L_30:
        /*006c*/ 	.word	0x00000000
        /*0070*/ 	.short	0x0013
        /*0072*/ 	.short	0x0060
        /*0074*/ 	.byte	0x00, 0xf0, 0x11, 0x00


	//----- nvinfo : EIATTR_KPARAM_INFO
	.align		4
.L_31:
        /*0078*/ 	.byte	0x04, 0x17
        /*007a*/ 	.short	(.L_33 - .L_32)
.L_32:
        /*007c*/ 	.word	0x00000000
        /*0080*/ 	.short	0x0012
        /*0082*/ 	.short	0x005c
        /*0084*/ 	.byte	0x00, 0xf0, 0x11, 0x00


	//----- nvinfo : EIATTR_KPARAM_INFO
	.align		4
.L_33:
        /*0088*/ 	.byte	0x04, 0x17
        /*008a*/ 	.short	(.L_35 - .L_34)
.L_34:
        /*008c*/ 	.word	0x00000000
        /*0090*/ 	.short	0x0011
        /*0092*/ 	.short	0x0058
        /*0094*/ 	.byte	0x00, 0xf0, 0x11, 0x00


	//----- nvinfo : EIATTR_KPARAM_INFO
	.align		4
.L_35:
        /*0098*/ 	.byte	0x04, 0x17
        /*009a*/ 	.short	(.L_37 - .L_36)
.L_36:
        /*009c*/ 	.word	0x00000000
        /*00a0*/ 	.short	0x0010
        /*00a2*/ 	.short	0x0054
        /*00a4*/ 	.byte	0x00, 0xf0, 0x11, 0x00


	//----- nvinfo : EIATTR_KPARAM_INFO
	.align		4
.L_37:
        /*00a8*/ 	.byte	0x04, 0x17
        /*00aa*/ 	.short	(.L_39 - .L_38)
.L_38:
        /*00ac*/ 	.word	0x00000000
        /*00b0*/ 	.short	0x000f
        /*00b2*/ 	.short	0x0050
        /*00b4*/ 	.byte	0x00, 0xf0, 0x11, 0x00


	//----- nvinfo : EIATTR_KPARAM_INFO
	.align		4
.L_39:
        /*00b8*/ 	.byte	0x04, 0x17
        /*00ba*/ 	.short	(.L_41 - .L_40)
.L_40:
        /*00bc*/ 	.word	0x00000000
        /*00c0*/ 	.short	0x000e
        /*00c2*/ 	.short	0x004c
        /*00c4*/ 	.byte	0x00, 0xf0, 0x11, 0x00


	//----- nvinfo : EIATTR_KPARAM_INFO
	.align		4
.L_41:
        /*00c8*/ 	.byte	0x04, 0x17
        /*00ca*/ 	.short	(.L_43 - .L_42)
.L_42:
        /*00cc*/ 	.word	0x00000000
        /*00d0*/ 	.short	0x000d
        /*00d2*/ 	.short	0x0048
        /*00d4*/ 	.byte	0x00, 0xf0, 0x11, 0x00


	//----- nvinfo : EIATTR_KPARAM_INFO
	.align		4
.L_43:
        /*00d8*/ 	.byte	0x04, 0x17
        /*00da*/ 	.short	(.L_45 - .L_44)
.L_44:
        /*00dc*/ 	.word	0x00000000
        /*00e0*/ 	.short	0x000c
        /*00e2*/ 	.short	0x0044
        /*00e4*/ 	.byte	0x00, 0xf0, 0x11, 0x00


	//----- nvinfo : EIATTR_KPARAM_INFO
	.align		4
.L_45:
        /*00e8*/ 	.byte	0x04, 0x17
        /*00ea*/ 	.short	(.L_47 - .L_46)
.L_46:
        /*00ec*/ 	.word	0x00000000
        /*00f0*/ 	.short	0x000b
        /*00f2*/ 	.short	0x0040
        /*00f4*/ 	.byte	0x00, 0xf0, 0x11, 0x00


	//----- nvinfo : EIATTR_KPARAM_INFO
	.align		4
.L_47:
        /*00f8*/ 	.byte	0x04, 0x17
        /*00fa*/ 	.short	(.L_49 - .L_48)
.L_48:
        /*00fc*/ 	.word	0x00000000
        /*0100*/ 	.short	0x000a
        /*0102*/ 	.short	0x003c
        /*0104*/ 	.byte	0x00, 0xf0, 0x11, 0x00


	//----- nvinfo : EIATTR_KPARAM_INFO
	.align		4
.L_49:
        /*0108*/ 	.byte	0x04, 0x17
        /*010a*/ 	.short	(.L_51 - .L_50)
.L_50:
        /*010c*/ 	.word	0x00000000
        /*0110*/ 	.short	0x0009
        /*0112*/ 	.short	0x0038
        /*0114*/ 	.byte	0x00, 0xf0, 0x11, 0x00


	//----- nvinfo : EIATTR_KPARAM_INFO
	.align		4
.L_51:
        /*0118*/ 	.byte	0x04, 0x17
        /*011a*/ 	.short	(.L_53 - .L_52)
.L_52:
        /*011c*/ 	.word	0x00000000
        /*0120*/ 	.short	0x0008
        /*0122*/ 	.short	0x0034
        /*0124*/ 	.byte	0x00, 0xf0, 0x11, 0x00


	//----- nvinfo : EIATTR_KPARAM_INFO
	.align		4
.L_53:
        /*0128*/ 	.byte	0x04, 0x17
        /*012a*/ 	.short	(.L_55 - .L_54)
.L_54:
        /*012c*/ 	.word	0x00000000
        /*0130*/ 	.short	0x0007
        /*0132*/ 	.short	0x0030
        /*0134*/ 	.byte	0x00, 0xf0, 0x11, 0x00


	//----- nvinfo : EIATTR_KPARAM_INFO
	.align		4
.L_55:
        /*0138*/ 	.byte	0x04, 0x17
        /*013a*/ 	.short	(.L_57 - .L_56)
.L_56:
        /*013c*/ 	.word	0x00000000
        /*0140*/ 	.short	0x0006
        /*0142*/ 	.short	0x002c
        /*0144*/ 	.byte	0x00, 0xf0, 0x11, 0x00


	//----- nvinfo : EIATTR_KPARAM_INFO
	.align		4
.L_57:
        /*0148*/ 	.byte	0x04, 0x17
        /*014a*/ 	.short	(.L_59 - .L_58)
.L_58:
        /*014c*/ 	.word	0x00000000
        /*0150*/ 	.short	0x0005
        /*0152*/ 	.short	0x0028
        /*0154*/ 	.byte	0x00, 0xf0, 0x11, 0x00


	//----- nvinfo : EIATTR_KPARAM_INFO
	.align		4
.L_59:
        /*0158*/ 	.byte	0x04, 0x17
        /*015a*/ 	.short	(.L_61 - .L_60)
.L_60:
        /*015c*/ 	.word	0x00000000
        /*0160*/ 	.short	0x0004
        /*0162*/ 	.short	0x0020
        /*0164*/ 	.byte	0x00, 0xf4, 0x21, 0x00


	//----- nvinfo : EIATTR_KPARAM_INFO
	.align		4
.L_61:
        /*0168*/ 	.byte	0x04, 0x17
        /*016a*/ 	.short	(.L_63 - .L_62)
.L_62:
        /*016c*/ 	.word	0x00000000
        /*0170*/ 	.short	0x0003
        /*0172*/ 	.short	0x0018
        /*0174*/ 	.byte	0x00, 0xf4, 0x21, 0x00


	//----- nvinfo : EIATTR_KPARAM_INFO
	.align		4
.L_63:
        /*0178*/ 	.byte	0x04, 0x17
        /*017a*/ 	.short	(.L_65 - .L_64)
.L_64:
        /*017c*/ 	.word	0x00000000
        /*0180*/ 	.short	0x0002
        /*0182*/ 	.short	0x0010
        /*0184*/ 	.byte	0x00, 0xf4, 0x21, 0x00


	//----- nvinfo : EIATTR_KPARAM_INFO
	.align		4
.L_65:
        /*0188*/ 	.byte	0x04, 0x17
        /*018a*/ 	.short	(.L_67 - .L_66)
.L_66:
        /*018c*/ 	.word	0x00000000
        /*0190*/ 	.short	0x0001
        /*0192*/ 	.short	0x0008
        /*0194*/ 	.byte	0x00, 0xf4, 0x21, 0x00


	//----- nvinfo : EIATTR_KPARAM_INFO
	.align		4
.L_67:
        /*0198*/ 	.byte	0x04, 0x17
        /*019a*/ 	.short	(.L_69 - .L_68)
.L_68:
        /*019c*/ 	.word	0x00000000
        /*01a0*/ 	.short	0x0000
        /*01a2*/ 	.short	0x0000
        /*01a4*/ 	.byte	0x00, 0xf4, 0x21, 0x00


	//----- nvinfo : EIATTR_AT_ENTRY_FRAGMENTS
	.align		4
.L_69:
        /*01a8*/ 	.byte	0x04, 0x4f
        /*01aa*/ 	.short	(.L_71 - .L_70)


	//   ....[0]....
.L_70:
        /*01ac*/ 	.word	0x00000004


	//----- nvinfo : EIATTR_RESERVED_SMEM_USED
	.align		4
.L_71:
        /*01b0*/ 	.byte	0x01, 0x41
	.zero		2


	//----- nvinfo : EIATTR_SPARSE_MMA_MASK
	.align		4
        /*01b4*/ 	.byte	0x03, 0x50
        /*01b6*/ 	.short	0x0000


	//----- nvinfo : EIATTR_TCGEN05_1CTA_USED
	.align		4
        /*01b8*/ 	.byte	0x01, 0x51
	.zero		2


	//----- nvinfo : EIATTR_MAXREG_COUNT
	.align		4
        /*01bc*/ 	.byte	0x03, 0x1b
        /*01be*/ 	.short	0x00ff


	//----- nvinfo : EIATTR_NUM_BARRIERS
	.align		4
        /*01c0*/ 	.byte	0x02, 0x4c
        /*01c2*/ 	.byte	0x01
	.zero		1


	//----- nvinfo : EIATTR_INT_WARP_WIDE_INSTR_OFFSETS
	.align		4
        /*01c4*/ 	.byte	0x04, 0x31
        /*01c6*/ 	.short	(.L_73 - .L_72)


	//   ....[0]....
.L_72:
        /*01c8*/ 	.word	0x00001a00


	//   ....[1]....
        /*01cc*/ 	.word	0x00001a10


	//   ....[2]....
        /*01d0*/ 	.word	0x000020a0


	//   ....[3]....
        /*01d4*/ 	.word	0x00002130


	//   ....[4]....
        /*01d8*/ 	.word	0x00003f60


	//   ....[5]....
        /*01dc*/ 	.word	0x00008610


	//   ....[6]....
        /*01e0*/ 	.word	0x00008660


	//----- nvinfo : EIATTR_COOP_GROUP_MASK_REGIDS
	.align		4
.L_73:
        /*01e4*/ 	.byte	0x04, 0x29
        /*01e6*/ 	.short	(.L_75 - .L_74)


	//   ....[0]....
.L_74:
        /*01e8*/ 	.word	0xffffffff


	//   ....[1]....
        /*01ec*/ 	.word	0xffffffff


	//   ....[2]....
        /*01f0*/ 	.word	0xffffffff


	//   ....[3]....
        /*01f4*/ 	.word	0xffffffff


	//   ....[4]....
        /*01f8*/ 	.word	0xffffffff


	//   ....[5]....
        /*01fc*/ 	.word	0xffffffff


	//   ....[6]....
        /*0200*/ 	.word	0xffffffff


	//   ....[7]....
        /*0204*/ 	.word	0xffffffff


	//----- nvinfo : EIATTR_COOP_GROUP_INSTR_OFFSETS
	.align		4
.L_75:
        /*0208*/ 	.byte	0x04, 0x28
        /*020a*/ 	.short	(.L_77 - .L_76)


	//   ....[0]....
.L_76:
        /*020c*/ 	.word	0x00000050


	//   ....[1]....
        /*0210*/ 	.word	0x00000310


	//   ....[2]....
        /*0214*/ 	.word	0x00002760


	//   ....[3]....
        /*0218*/ 	.word	0x000032c0


	//   ....[4]....
        /*021c*/ 	.word	0x00004430


	//   ....[5]....
        /*0220*/ 	.word	0x000048e0


	//   ....[6]....
        /*0224*/ 	.word	0x000084a0


	//   ....[7]....
        /*0228*/ 	.word	0x00008710


	//----- nvinfo : EIATTR_VRC_CTA_INIT_COUNT
	.align		4
.L_77:
        /*022c*/ 	.byte	0x02, 0x4a
        /*022e*/ 	.byte	0x80
	.zero		1


	//----- nvinfo : EIATTR_MBARRIER_INSTR_OFFSETS
	.align		4
        /*0230*/ 	.byte	0x04, 0x39
        /*0232*/ 	.short	(.L_79 - .L_78)


	//   ....[0]....
.L_78:
        /*0234*/ 	.word	0x00001e90
        /*0238*/ 	.word	0x000000ff
        /*023c*/ 	.word	0x00000000
        /*0240*/ 	.short	0x0100
        /*0242*/ 	.byte	0x0d
	.zero		1


	//   ....[1]....
        /*0244*/ 	.word	0x00002120
        /*0248*/ 	.word	0x000000ff
        /*024c*/ 	.word	0x00008008
        /*0250*/ 	.short	0x0100
        /*0252*/ 	.byte	0x0a
	.zero		1


	//   ....[2]....
        /*0254*/ 	.word	0x00002280
        /*0258*/ 	.word	0x000000ff
        /*025c*/ 	.word	0x00006000
        /*0260*/ 	.short	0x0100
        /*0262*/ 	.byte	0x0a
	.zero		1


	//   ....[3]....
        /*0264*/ 	.word	0x000024d0
        /*0268*/ 	.word	0x000000ff
        /*026c*/ 	.word	0x00006000
        /*0270*/ 	.short	0x010a
        /*0272*/ 	.byte	0x0a
	.zero		1


	//   ....[4]....
        /*0274*/ 	.word	0x00002570
        /*0278*/ 	.word	0x000000ff
        /*027c*/ 	.word	0x00006000
        /*0280*/ 	.short	0x0108
        /*0282*/ 	.byte	0x0a
	.zero		1


	//   ....[5]....
        /*0284*/ 	.word	0x000040a0
        /*0288*/ 	.word	0x000000ff
        /*028c*/ 	.word	0x00008010
        /*0290*/ 	.short	0x0100
        /*0292*/ 	.byte	0x0a
	.zero		1


	//   ....[6]....
        /*0294*/ 	.word	0x00004220
        /*0298*/ 	.word	0x000000ff
        /*029c*/ 	.word	0x00008010
        /*02a0*/ 	.short	0x010a
        /*02a2*/ 	.byte	0x0a
	.zero		1


	//   ....[7]....
        /*02a4*/ 	.word	0x00004290
        /*02a8*/ 	.word	0x000000ff
        /*02ac*/ 	.word	0x00008010
        /*02b0*/ 	.short	0x0108
        /*02b2*/ 	.byte	0x0a
	.zero		1


	//   ....[8]....
        /*02b4*/ 	.word	0x000047a0
        /*02b8*/ 	.word	0x000000ff
        /*02bc*/ 	.word	0x00000000
        /*02c0*/ 	.short	0x010a
        /*02c2*/ 	.byte	0x0d
	.zero		1


	//   ....[9]....
        /*02c4*/ 	.word	0x00005410
        /*02c8*/ 	.word	0x000000ff
        /*02cc*/ 	.word	0x00000000
        /*02d0*/ 	.short	0x010a
        /*02d2*/ 	.byte	0x0d
	.zero		1


	//   ....[10]....
        /*02d4*/ 	.word	0x000054a0
        /*02d8*/ 	.word	0x000000ff
        /*02dc*/ 	.word	0x00008000
        /*02e0*/ 	.short	0x0108
        /*02e2*/ 	.byte	0x0a
	.zero		1


	//   ....[11]....
        /*02e4*/ 	.word	0x000054d0
        /*02e8*/ 	.word	0x000000ff
        /*02ec*/ 	.word	0x00008008
        /*02f0*/ 	.short	0x0108
        /*02f2*/ 	.byte	0x0a
	.zero		1


	//   ....[12]....
        /*02f4*/ 	.word	0x00008730
        /*02f8*/ 	.word	0x000000ff
        /*02fc*/ 	.word	0x00006000
        /*0300*/ 	.short	0x010a
        /*0302*/ 	.byte	0x0a
	.zero		1


	//   ....[13]....
        /*0304*/ 	.word	0x00008760
        /*0308*/ 	.word	0x000000ff
        /*030c*/ 	.word	0x00008010
        /*0310*/ 	.short	0x010a
        /*0312*/ 	.byte	0x0a
	.zero		1


	//   ....[14]....
        /*0314*/ 	.word	0x00008790
        /*0318*/ 	.word	0x000000ff
        /*031c*/ 	.word	0x00000000
        /*0320*/ 	.short	0x010a
        /*0322*/ 	.byte	0x0d
	.zero		1


	//   ....[15]....
        /*0324*/ 	.word	0x000087c0
        /*0328*/ 	.word	0x000000ff
        /*032c*/ 	.word	0x00000000
        /*0330*/ 	.short	0x010a
        /*0332*/ 	.byte	0x0d
	.zero		1


	//----- nvinfo : EIATTR_NUM_MBARRIERS
	.align		4
.L_79:
        /*0334*/ 	.byte	0x03, 0x38
        /*0336*/ 	.short	0xffff


	//----- nvinfo : EIATTR_EXIT_INSTR_OFFSETS
	.align		4
        /*0338*/ 	.byte	0x04, 0x1c
        /*033a*/ 	.short	(.L_81 - .L_80)


	//   ....[0]....
.L_80:
        /*033c*/ 	.word	0x00008720


	//----- nvinfo : EIATTR_REQNTID
	.align		4
.L_81:
        /*0340*/ 	.byte	0x04, 0x10
        /*0342*/ 	.short	(.L_83 - .L_82)
.L_82:
        /*0344*/ 	.word	0x00000100
        /*0348*/ 	.word	0x00000001
        /*034c*/ 	.word	0x00000001


	//----- nvinfo : EIATTR_CRS_STACK_SIZE
	.align		4
.L_83:
        /*0350*/ 	.byte	0x04, 0x1e
        /*0352*/ 	.short	(.L_85 - .L_84)
.L_84:
        /*0354*/ 	.word	0x00000000


	//----- nvinfo : EIATTR_CBANK_PARAM_SIZE
	.align		4
.L_85:
        /*0358*/ 	.byte	0x03, 0x19
        /*035a*/ 	.short	0x0088


	//----- nvinfo : EIATTR_PARAM_CBANK
	.align		4
        /*035c*/ 	.byte	0x04, 0x0a
        /*035e*/ 	.short	(.L_87 - .L_86)
	.align		4
.L_86:
        /*0360*/ 	.word	index@(.nv.constant0.attn_fwd)
        /*0364*/ 	.short	0x0380
        /*0366*/ 	.short	0x0088


	//----- nvinfo : EIATTR_SW_WAR
	.align		4
.L_87:
        /*0368*/ 	.byte	0x04, 0x36
        /*036a*/ 	.short	(.L_89 - .L_88)
.L_88:
        /*036c*/ 	.word	0x00000008
.L_89:


//--------------------- .nv.compat                --------------------------
	.section	.nv.compat,"",@"SHT_CUDA_COMPAT_INFO"
	.align	4
        /*0000*/ 	.byte	0x02, 0x02, 0x02, 0x00, 0x02, 0x05, 0x05, 0x00, 0x02, 0x03, 0x00, 0x00, 0x02, 0x06, 0x01, 0x00


//--------------------- .nv.callgraph             --------------------------
	.section	.nv.callgraph,"",@"SHT_CUDA_CALLGRAPH"
	.align	4
	.sectionentsize	8
	.align		4
        /*0000*/ 	.word	0x00000000
	.align		4
        /*0004*/ 	.word	0xffffffff
	.align		4
        /*0008*/ 	.word	0x00000000
	.align		4
        /*000c*/ 	.word	0xfffffffe
	.align		4
        /*0010*/ 	.word	0x00000000
	.align		4
        /*0014*/ 	.word	0xfffffffd
	.align		4
        /*0018*/ 	.word	0x00000000
	.align		4
        /*001c*/ 	.word	0xfffffffc


//--------------------- .nv.constant4             --------------------------
	.section	.nv.constant4,"a",@progbits
	.align	8
	.align		8
.nv.constant4:
        /*0000*/ 	.dword	_$_str


//--------------------- .text.attn_fwd            --------------------------
	.section	.text.attn_fwd,"ax",@progbits
	.align	128
        .global         attn_fwd
        .type           attn_fwd,@function
        .size           attn_fwd,(.L_x_27 - attn_fwd)
        .other          attn_fwd,@"STO_CUDA_ENTRY STV_DEFAULT"
attn_fwd:
.text.attn_fwd:
[----:B------:R-:W0:Y:S01]  /*0000*/  LDC R1, c[0x0][0x37c] ;  /* 0x0000df00ff017b82 */ /* 0x000e220000000800 */
[----:B------:R-:W1:Y:S02]  /*0010*/  S2R R0, SR_TID.X ;  /* 0x0000000000007919 */ /* 0x000e640000002100 */
[----:B-1----:R-:W-:-:S13]  /*0020*/  ISETP.GE.U32.AND P0, PT, R0, 0x20, PT ;  /* 0x000000200000780c */ /* 0x002fda0003f06070 */
[----:B------:R-:W-:Y:S05]  /*0030*/  @P0 BRA `(.L_x_0) ;  /* 0x0000000000b80947 */ /* 0x000fea0003800000 */
[----:B------:R-:W1:Y:S01]  /*0040*/  S2UR UR6, SR_CgaCtaId ;  /* 0x00000000000679c3 */ /* 0x000e620000008800 */
[----:B------:R-:W-:Y:S01]  /*0050*/  NOP ;  /* 0x0000000000007918 */ /* 0x000fe20000000000 */
[----:B------:R-:W-:Y:S02]  /*0060*/  UMOV UR4, 0x40 ;  /* 0x0000004000047882 */ /* 0x000fe40000000000 */
[----:B-1----:R-:W-:-:S09]  /*0070*/  ULEA UR4, UR6, UR4, 0x18 ;  /* 0x0000000406047291 */ /* 0x002fd2000f8ec0ff */
[----:B------:R-:W1:Y:S01]  /*0080*/  LDS.U8 R2, [UR4] ;  /* 0x00000004ff027984 */ /* 0x000e620008000000 */
[----:B------:R-:W-:Y:S02]  /*0090*/  UMOV UR4, 0x400 ;  /* 0x0000040000047882 */ /* 0x000fe40000000000 */
[----:B------:R-:W-:Y:S01]  /*00a0*/  ULEA UR4, UR6, UR4, 0x18 ;  /* 0x0000000406047291 */ /* 0x000fe2000f8ec0ff */
[----:B-1----:R-:W-:-:S13]  /*00b0*/  ISETP.NE.AND P1, PT, R2, RZ, PT ;  /* 0x000000ff0200720c */ /* 0x002fda0003f25270 */
[----:B------:R-:W-:Y:S05]  /*00c0*/  @P1 BRA `(.L_x_1) ;  /* 0x00000000007c1947 */ /* 0x000fea0003800000 */
[----:B------:R-:W-:-:S13]  /*00d0*/  ELECT P1, URZ, PT ;  /* 0x0000000000ff782f */ /* 0x000fda0003820000 */
[----:B------:R-:W-:Y:S05]  /*00e0*/  @!P1 BRA `(.L_x_2) ;  /* 0x0000000000849947 */ /* 0x000fea0003800000 */
[----:B------:R-:W-:Y:S01]  /*00f0*/  UMOV UR5, 0x8 ;  /* 0x0000000800057882 */ /* 0x000fe20000000000 */
[----:B------:R-:W-:Y:S02]  /*0100*/  IMAD.MOV.U32 R5, RZ, RZ, 0x1 ;  /* 0x00000001ff057424 */ /* 0x000fe400078e00ff */
[----:B------:R-:W-:Y:S02]  /*0110*/  IMAD.MOV.U32 R3, RZ, RZ, 0xff ;  /* 0x000000ffff037424 */ /* 0x000fe400078e00ff */
[----:B------:R-:W-:Y:S04]  /*0120*/  DEPBAR.LE SB1, 0x36 ;  /* 0x00009d800000791a */ /* 0x000fe80000000000 */
[----:B------:R-:W1:Y:S02]  /*0130*/  UTCATOMSWS.FIND_AND_SET.ALIGN UP0, UR5, UR5 ;  /* 0x00000005000575e3 */ /* 0x000e640008000800 */
[----:B-1----:R-:W-:-:S04]  /*0140*/  PLOP3.LUT P1, PT, PT, PT, UP0, 0x80, 0x8 ;  /* 0x000000000008781c */ /* 0x002fc80003f2f008 */
[----:B------:R-:W-:-:S04]  /*0150*/  SEL R2, RZ, 0xffffffff, !P1 ;  /* 0xffffffffff027807 */ /* 0x000fc80004800000 */
[----:B------:R-:W-:Y:S01]  /*0160*/  ISETP.NE.AND P1, PT, R2, RZ, PT ;  /* 0x000000ff0200720c */ /* 0x000fe20003f25270 */
[----:B------:R-:W-:-:S12]  /*0170*/  IMAD.U32 R2, RZ, RZ, UR5 ;  /* 0x00000005ff027e24 */ /* 0x000fd8000f8e00ff */
[----:B------:R-:W-:Y:S05]  /*0180*/  @P1 BRA `(.L_x_3) ;  /* 0x0000000000241947 */ /* 0x000fea0003800000 */
.L_x_4:
[----:B------:R-:W-:Y:S05]  /*0190*/  NANOSLEEP 0x64 ;  /* 0x000000640000795d */ /* 0x000fea0003800000 */
[----:B------:R-:W-:-:S05]  /*01a0*/  UMOV UR5, 0x8 ;  /* 0x0000000800057882 */ /* 0x000fca0000000000 */
[----:B------:R-:W-:Y:S04]  /*01b0*/  DEPBAR.LE SB1, 0x36 ;  /* 0x00009d800000791a */ /* 0x000fe80000000000 */
[----:B------:R-:W1:Y:S02]  /*01c0*/  UTCATOMSWS.FIND_AND_SET.ALIGN UP0, UR5, UR5 ;  /* 0x00000005000575e3 */ /* 0x000e640008000800 */
[----:B-1----:R-:W-:-:S04]  /*01d0*/  PLOP3.LUT P1, PT, PT, PT, UP0, 0x80, 0x8 ;  /* 0x000000000008781c */ /* 0x002fc80003f2f008 */
[----:B------:R-:W-:-:S04]  /*01e0*/  SEL R2, RZ, 0xffffffff, !P1 ;  /* 0xffffffffff027807 */ /* 0x000fc80004800000 */
[----:B------:R-:W-:Y:S01]  /*01f0*/  ISETP.NE.AND P1, PT, R2, RZ, PT ;  /* 0x000000ff0200720c */ /* 0x000fe20003f25270 */
[----:B------:R-:W-:-:S12]  /*0200*/  IMAD.U32 R2, RZ, RZ, UR5 ;  /* 0x00000005ff027e24 */ /* 0x000fd8000f8e00ff */
[----:B------:R-:W-:Y:S05]  /*0210*/  @!P1 BRA `(.L_x_4) ;  /* 0xfffffffc00dc9947 */ /* 0x000fea000383ffff */
.L_x_3:
[C---:B------:R-:W-:Y:S01]  /*0220*/  VIADD R4, R2.reuse, 0x10 ;  /* 0x0000001002047836 */ /* 0x040fe20000000000 */
[----:B------:R-:W-:Y:S01]  /*0230*/  UMOV UR5, 0x50 ;  /* 0x0000005000057882 */ /* 0x000fe20000000000 */
[----:B------:R-:W-:Y:S01]  /*0240*/  SHF.L.U32 R3, R3, R2, RZ ;  /* 0x0000000203037219 */ /* 0x000fe200000006ff */
[----:B------:R-:W-:Y:S01]  /*0250*/  ULEA UR5, UR6, UR5, 0x18 ;  /* 0x0000000506057291 */ /* 0x000fe2000f8ec0ff */
[----:B------:R-:W-:Y:S01]  /*0260*/  IMAD.SHL.U32 R2, R2, 0x20, RZ ;  /* 0x0000002002027824 */ /* 0x000fe200078e00ff */
[----:B------:R-:W-:-:S04]  /*0270*/  SHF.L.U32 R4, R5, R4, RZ ;  /* 0x0000000405047219 */ /* 0x000fc800000006ff */
[----:B------:R-:W-:-:S05]  /*0280*/  LOP3.LUT R3, R4, R3, RZ, 0xfc, !PT ;  /* 0x0000000304037212 */ /* 0x000fca00078efcff */
[----:B------:R1:W-:Y:S04]  /*0290*/  ATOMS.OR RZ, [UR5], R3 ;  /* 0x00000003ffff798c */ /* 0x0003e8000b000005 */
[----:B------:R1:W-:Y:S01]  /*02a0*/  STS [UR4], R2 ;  /* 0x00000002ff007988 */ /* 0x0003e20008000804 */
[----:B------:R-:W-:Y:S05]  /*02b0*/  BRA `(.L_x_2) ;  /* 0x0000000000107947 */ /* 0x000fea0003800000 */
.L_x_1:
[----:B------:R-:W-:-:S05]  /*02c0*/  IMAD.MOV.U32 R2, RZ, RZ, -0x1 ;  /* 0xffffffffff027424 */ /* 0x000fca00078e00ff */
[----:B------:R1:W-:Y:S02]  /*02d0*/  STS [UR4], R2 ;  /* 0x00000002ff007988 */ /* 0x0003e40008000804 */
[----:B-1----:R-:W-:-:S07]  /*02e0*/  MOV R2, 0x300 ;  /* 0x0000030000027802 */ /* 0x002fce0000000f00 */
[----:B0-----:R-:W-:Y:S05]  /*02f0*/  CALL.REL.NOINC `($__internal_1_$__cuda_sm10x_tcgen05_guardrail_trap_phase_invalid_during_alloc) ;  /* 0x0000008400487944 */ /* 0x001fea0003c00000 */
.L_x_2:
[----:B------:R-:W-:Y:S05]  /*0300*/  WARPSYNC.ALL ;  /* 0x0000000000007948 */ /* 0x000fea0003800000 */
[----:B------:R-:W-:Y:S01]  /*0310*/  NOP ;  /* 0x0000000000007918 */ /* 0x000fe20000000000 */
.L_x_0:
[----:B-1----:R-:W1:Y:S01]  /*0320*/  S2R R2, SR_CTAID.X ;  /* 0x0000000000027919 */ /* 0x002e620000002500 */
[----:B------:R-:W2:Y:S01]  /*0330*/  LDC R25, c[0x0][0x3b8] ;  /* 0x0000ee00ff197b82 */ /* 0x000ea20000000800 */
[----:B------:R-:W3:Y:S01]  /*0340*/  LDCU.64 UR4, c[0x0][0x3b0] ;  /* 0x00007600ff0477ac */ /* 0x000ee20008000a00 */
[----:B------:R-:W-:Y:S02]  /*0350*/  SHF.R.U32.HI R68, RZ, 0x7, R0 ;  /* 0x00000007ff447819 */ /* 0x000fe40000011600 */
[----:B------:R-:W-:Y:S01]  /*0360*/  LOP3.LUT R69, R0, 0x7f, RZ, 0xc0, !PT ;  /* 0x0000007f00457812 */ /* 0x000fe200078ec0ff */
[----:B------:R-:W-:Y:S01]  /*0370*/  UMOV UR10, 0x400 ;  /* 0x00000400000a7882 */ /* 0x000fe20000000000 */
[----:B------:R-:W-:Y:S01]  /*0380*/  SGXT.U32 R68, R68, 0x1 ;  /* 0x000000014444781a */ /* 0x000fe20000000000 */
[----:B------:R-:W4:Y:S01]  /*0390*/  LDCU.64 UR30, c[0x0][0x358] ;  /* 0x00006b00ff1e77ac */ /* 0x000f220008000a00 */
[----:B------:R-:W3:Y:S08]  /*03a0*/  S2UR UR7, SR_CTAID.Y ;  /* 0x00000000000779c3 */ /* 0x000ef00000002600 */
[----:B------:R-:W0:Y:S08]  /*03b0*/  LDC.64 R22, c[0x0][0x380] ;  /* 0x0000e000ff167b82 */ /* 0x000e300000000a00 */
[----:B------:R-:W0:Y:S01]  /*03c0*/  S2UR UR6, SR_CgaCtaId ;  /* 0x00000000000679c3 */ /* 0x000e220000008800 */
[----:B--2---:R-:W-:-:S04]  /*03d0*/  IMAD R7, R68, R25, RZ ;  /* 0x0000001944077224 */ /* 0x004fc800078e02ff */
[C---:B------:R-:W-:Y:S02]  /*03e0*/  IMAD R9, R25.reuse, 0x2, R7 ;  /* 0x0000000219097824 */ /* 0x040fe400078e0207 */
[----:B-1----:R-:W-:Y:S01]  /*03f0*/  IMAD R3, R2, 0x80, R69 ;  /* 0x0000008002037824 */ /* 0x002fe200078e0245 */
[----:B---3--:R-:W-:Y:S01]  /*0400*/  UIMAD UR4, UR7, UR4, URZ ;  /* 0x00000004070472a4 */ /* 0x008fe2000f8e02ff */
[----:B------:R-:W-:Y:S01]  /*0410*/  IMAD R11, R25, 0x2, R9 ;  /* 0x00000002190b7824 */ /* 0x000fe200078e0209 */
[----:B------:R-:W1:Y:S01]  /*0420*/  LDC.64 R142, c[0x0][0x3c0] ;  /* 0x0000f000ff8e7b82 */ /* 0x000e620000000a00 */
[----:B------:R-:W-:Y:S01]  /*0430*/  IMAD R5, R3, UR5, RZ ;  /* 0x0000000503057c24 */ /* 0x000fe2000f8e02ff */
[----:B------:R-:W-:Y:S01]  /*0440*/  USHF.R.S32.HI UR5, URZ, 0x1f, UR4 ;  /* 0x0000001fff057899 */ /* 0x000fe20008011404 */
[----:B------:R-:W-:-:S05]  /*0450*/  IMAD R13, R25, 0x2, R11 ;  /* 0x00000002190d7824 */ /* 0x000fca00078e020b */
[----:B------:R-:W-:Y:S01]  /*0460*/  BAR.SYNC.DEFER_BLOCKING 0x0 ;  /* 0x0000000000007b1d */ /* 0x000fe20000010000 */
[----:B0-----:R-:W-:Y:S02]  /*0470*/  IADD3 R22, P1, P2, R5, UR4, R22 ;  /* 0x0000000405167c10 */ /* 0x001fe4000fa3e016 */
[----:B------:R-:W-:Y:S01]  /*0480*/  SHF.R.S32.HI R20, RZ, 0x1f, R5 ;  /* 0x0000001fff147819 */ /* 0x000fe20000011405 */
[----:B------:R-:W-:Y:S02]  /*0490*/  IMAD R15, R25, 0x2, R13 ;  /* 0x00000002190f7824 */ /* 0x000fe400078e020d */
[----:B------:R-:W0:Y:S01]  /*04a0*/  LDCU UR4, c[0x0][0x3c8] ;  /* 0x00007900ff0477ac */ /* 0x000e220008000800 */
[----:B------:R-:W-:Y:S02]  /*04b0*/  IADD3.X R20, PT, PT, R20, UR5, R23, P1, P2 ;  /* 0x0000000514147c10 */ /* 0x000fe40008fe4417 */
[-C--:B------:R-:W-:Y:S01]  /*04c0*/  IADD3 R4, P1, PT, R7, R22.reuse, RZ ;  /* 0x0000001607047210 */ /* 0x080fe20007f3e0ff */
[----:B------:R-:W-:Y:S01]  /*04d0*/  ULEA UR10, UR6, UR10, 0x18 ;  /* 0x0000000a060a7291 */ /* 0x000fe2000f8ec0ff */
[----:B------:R-:W-:-:S02]  /*04e0*/  IADD3 R8, P2, PT, R9, R22, RZ ;  /* 0x0000001609087210 */ /* 0x000fc40007f5e0ff */
[----:B------:R-:W-:Y:S02]  /*04f0*/  LEA.HI.X.SX32 R5, R7, R20, 0x1, P1 ;  /* 0x0000001407057211 */ /* 0x000fe400008f0eff */
[----:B------:R-:W-:Y:S01]  /*0500*/  IADD3 R6, P1, PT, R11, R22, RZ ;  /* 0x000000160b067210 */ /* 0x000fe20007f3e0ff */
[----:B------:R-:W-:Y:S01]  /*0510*/  IMAD R17, R25, 0x2, R15 ;  /* 0x0000000219117824 */ /* 0x000fe200078e020f */
[----:B------:R-:W-:Y:S02]  /*0520*/  LEA.HI.X.SX32 R9, R9, R20, 0x1, P2 ;  /* 0x0000001409097211 */ /* 0x000fe400010f0eff */
[----:B------:R-:W-:Y:S02]  /*0530*/  IADD3 R10, P2, PT, R13, R22, RZ ;  /* 0x000000160d0a7210 */ /* 0x000fe40007f5e0ff */
[----:B------:R-:W-:Y:S02]  /*0540*/  LEA.HI.X.SX32 R7, R11, R20, 0x1, P1 ;  /* 0x000000140b077211 */ /* 0x000fe400008f0eff */
[----:B------:R-:W-:Y:S01]  /*0550*/  IADD3 R12, P1, PT, R15, R22, RZ ;  /* 0x000000160f0c7210 */ /* 0x000fe20007f3e0ff */
[----:B------:R-:W-:Y:S01]  /*0560*/  IMAD R19, R25, 0x2, R17 ;  /* 0x0000000219137824 */ /* 0x000fe200078e0211 */
[----:B------:R-:W2:Y:S01]  /*0570*/  LDS R60, [UR10] ;  /* 0x0000000aff3c7984 */ /* 0x000ea20008000800 */
[----:B------:R-:W-:-:S02]  /*0580*/  LEA.HI.X.SX32 R11, R13, R20, 0x1, P2 ;  /* 0x000000140d0b7211 */ /* 0x000fc400010f0eff */
[----:B------:R-:W-:Y:S01]  /*0590*/  LEA.HI.X.SX32 R13, R15, R20, 0x1, P1 ;  /* 0x000000140f0d7211 */ /* 0x000fe200008f0eff */
[----:B------:R-:W-:Y:S01]  /*05a0*/  BAR.SYNC.DEFER_BLOCKING 0x0 ;  /* 0x0000000000007b1d */ /* 0x000fe20000010000 */
[----:B------:R-:W-:Y:S01]  /*05b0*/  IADD3 R14, P1, PT, R17, R22, RZ ;  /* 0x00000016110e7210 */ /* 0x000fe20007f3e0ff */
[----:B------:R-:W-:-:S03]  /*05c0*/  IMAD R21, R25, 0x2, R19 ;  /* 0x0000000219157824 */ /* 0x000fc600078e0213 */
[----:B------:R-:W-:Y:S01]  /*05d0*/  LEA.HI.X.SX32 R15, R17, R20, 0x1, P1 ;  /* 0x00000014110f7211 */ /* 0x000fe200008f0eff */
[----:B------:R-:W-:Y:S01]  /*05e0*/  IMAD R23, R25, 0x2, R21 ;  /* 0x0000000219177824 */ /* 0x000fe200078e0215 */
[-C--:B------:R-:W-:Y:S02]  /*05f0*/  IADD3 R16, P1, PT, R19, R22.reuse, RZ ;  /* 0x0000001613107210 */ /* 0x080fe40007f3e0ff */
[----:B------:R-:W-:Y:S02]  /*0600*/  IADD3 R18, P2, PT, R21, R22, RZ ;  /* 0x0000001615127210 */ /* 0x000fe40007f5e0ff */
[-C--:B------:R-:W-:Y:S02]  /*0610*/  LEA.HI.X.SX32 R17, R19, R20.reuse, 0x1, P1 ;  /* 0x0000001413117211 */ /* 0x080fe400008f0eff */
[----:B------:R-:W-:Y:S01]  /*0620*/  LEA.HI.X.SX32 R19, R21, R20, 0x1, P2 ;  /* 0x0000001415137211 */ /* 0x000fe200010f0eff */
[----:B------:R-:W-:Y:S01]  /*0630*/  IMAD R21, R25, 0x2, R23 ;  /* 0x0000000219157824 */ /* 0x000fe200078e0217 */
[----:B------:R-:W-:-:S04]  /*0640*/  IADD3 R26, P1, PT, R23, R22, RZ ;  /* 0x00000016171a7210 */ /* 0x000fc80007f3e0ff */
[----:B------:R-:W-:Y:S01]  /*0650*/  LEA.HI.X.SX32 R27, R23, R20, 0x1, P1 ;  /* 0x00000014171b7211 */ /* 0x000fe200008f0eff */
[----:B------:R-:W-:Y:S01]  /*0660*/  IMAD R23, R25, 0x2, R21 ;  /* 0x0000000219177824 */ /* 0x000fe200078e0215 */
[C---:B------:R-:W-:Y:S01]  /*0670*/  IADD3 R28, P1, PT, R21.reuse, R22, RZ ;  /* 0x00000016151c7210 */ /* 0x040fe20007f3e0ff */
[----:B----4-:R-:W5:Y:S03]  /*0680*/  LDG.E.U8 R7, desc[UR30][R6.64] ;  /* 0x0000001e06077981 */ /* 0x010f66000c1e1100 */
[----:B------:R-:W-:Y:S01]  /*0690*/  LEA.HI.X.SX32 R29, R21, R20, 0x1, P1 ;  /* 0x00000014151d7211 */ /* 0x000fe200008f0eff */
[C---:B------:R-:W-:Y:S01]  /*06a0*/  IMAD R21, R25.reuse, 0x2, R23 ;  /* 0x0000000219157824 */ /* 0x040fe200078e0217 */
[----:B------:R-:W5:Y:S03]  /*06b0*/  LDG.E.U8 R5, desc[UR30][R4.64] ;  /* 0x0000001e04057981 */ /* 0x000f66000c1e1100 */
[----:B------:R-:W-:Y:S01]  /*06c0*/  IMAD R33, R25, 0x2, R21 ;  /* 0x0000000219217824 */ /* 0x000fe200078e0215 */
[----:B------:R-:W5:Y:S04]  /*06d0*/  LDG.E.U8 R2, desc[UR30][R8.64] ;  /* 0x0000001e08027981 */ /* 0x000f68000c1e1100 */
[----:B------:R3:W5:Y:S01]  /*06e0*/  LDG.E.U8 R6, desc[UR30][R14.64] ;  /* 0x0000001e0e067981 */ /* 0x000762000c1e1100 */
[----:B------:R-:W-:-:S03]  /*06f0*/  IADD3 R30, P2, PT, R21, R22, RZ ;  /* 0x00000016151e7210 */ /* 0x000fc60007f5e0ff */
[----:B------:R-:W5:Y:S04]  /*0700*/  LDG.E.U8 R4, desc[UR30][R10.64] ;  /* 0x0000001e0a047981 */ /* 0x000f68000c1e1100 */
[----:B------:R4:W5:Y:S01]  /*0710*/  LDG.E.U8 R8, desc[UR30][R18.64] ;  /* 0x0000001e12087981 */ /* 0x000962000c1e1100 */
[----:B---3--:R-:W-:-:S03]  /*0720*/  IADD3 R14, P1, PT, R23, R22, RZ ;  /* 0x00000016170e7210 */ /* 0x008fc60007f3e0ff */
[----:B------:R-:W5:Y:S01]  /*0730*/  LDG.E.U8 R9, desc[UR30][R12.64] ;  /* 0x0000001e0c097981 */ /* 0x000f62000c1e1100 */
[----:B------:R-:W-:-:S03]  /*0740*/  LEA.HI.X.SX32 R15, R23, R20, 0x1, P1 ;  /* 0x00000014170f7211 */ /* 0x000fc600008f0eff */
[----:B------:R3:W5:Y:S01]  /*0750*/  LDG.E.U8 R11, desc[UR30][R16.64] ;  /* 0x0000001e100b7981 */ /* 0x000762000c1e1100 */
[----:B----4-:R-:W-:Y:S01]  /*0760*/  IMAD R19, R25, 0x2, R33 ;  /* 0x0000000219137824 */ /* 0x010fe200078e0221 */
[----:B------:R-:W-:Y:S02]  /*0770*/  LEA.HI.X.SX32 R31, R21, R20, 0x1, P2 ;  /* 0x00000014151f7211 */ /* 0x000fe400010f0eff */
[----:B------:R-:W5:Y:S01]  /*0780*/  LDG.E.U8 R10, desc[UR30][R28.64] ;  /* 0x0000001e1c0a7981 */ /* 0x000f62000c1e1100 */
[----:B------:R-:W-:-:S03]  /*0790*/  IMAD R21, R25, 0x2, R19 ;  /* 0x0000000219157824 */ /* 0x000fc600078e0213 */
[----:B------:R4:W5:Y:S01]  /*07a0*/  LDG.E.U8 R13, desc[UR30][R26.64] ;  /* 0x0000001e1a0d7981 */ /* 0x000962000c1e1100 */
[----:B---3--:R-:W-:Y:S01]  /*07b0*/  IADD3 R16, P1, PT, R33, R22, RZ ;  /* 0x0000001621107210 */ /* 0x008fe20007f3e0ff */
[----:B------:R-:W-:Y:S02]  /*07c0*/  IMAD R23, R25, 0x2, R21 ;  /* 0x0000000219177824 */ /* 0x000fe400078e0215 */
[----:B------:R3:W5:Y:S01]  /*07d0*/  LDG.E.U8 R12, desc[UR30][R30.64] ;  /* 0x0000001e1e0c7981 */ /* 0x000762000c1e1100 */
[----:B------:R-:W-:-:S03]  /*07e0*/  LEA.HI.X.SX32 R17, R33, R20, 0x1, P1 ;  /* 0x0000001421117211 */ /* 0x000fc600008f0eff */
[----:B------:R-:W5:Y:S01]  /*07f0*/  LDG.E.U8 R15, desc[UR30][R14.64] ;  /* 0x0000001e0e0f7981 */ /* 0x000f62000c1e1100 */
[-C--:B----4-:R-:W-:Y:S01]  /*0800*/  IADD3 R26, P1, PT, R19, R22.reuse, RZ ;  /* 0x00000016131a7210 */ /* 0x090fe20007f3e0ff */
[----:B------:R-:W-:Y:S01]  /*0810*/  IMAD R33, R25, 0x2, R23 ;  /* 0x0000000219217824 */ /* 0x000fe200078e0217 */
[----:B------:R-:W-:Y:S01]  /*0820*/  IADD3 R28, P2, PT, R23, R22, RZ ;  /* 0x00000016171c7210 */ /* 0x000fe20007f5e0ff */
[----:B------:R-:W5:Y:S01]  /*0830*/  LDG.E.U8 R17, desc[UR30][R16.64] ;  /* 0x0000001e10117981 */ /* 0x000f62000c1e1100 */
[----:B------:R-:W-:Y:S02]  /*0840*/  LEA.HI.X.SX32 R27, R19, R20, 0x1, P1 ;  /* 0x00000014131b7211 */ /* 0x000fe400008f0eff */
[----:B------:R-:W-:Y:S02]  /*0850*/  IADD3 R18, P1, PT, R21, R22, RZ ;  /* 0x0000001615127210 */ /* 0x000fe40007f3e0ff */
[-C--:B------:R-:W-:Y:S01]  /*0860*/  LEA.HI.X.SX32 R29, R23, R20.reuse, 0x1, P2 ;  /* 0x00000014171d7211 */ /* 0x080fe200010f0eff */
[----:B------:R4:W5:Y:S01]  /*0870*/  LDG.E.U8 R14, desc[UR30][R26.64] ;  /* 0x0000001e1a0e7981 */ /* 0x000962000c1e1100 */
[----:B------:R-:W-:Y:S01]  /*0880*/  LEA.HI.X.SX32 R19, R21, R20, 0x1, P1 ;  /* 0x0000001415137211 */ /* 0x000fe200008f0eff */
[----:B------:R-:W-:Y:S01]  /*0890*/  IMAD R21, R25, 0x2, R33 ;  /* 0x0000000219157824 */ /* 0x000fe200078e0221 */
[----:B------:R-:W-:Y:S01]  /*08a0*/  IADD3 R32, P1, PT, R33, R22, RZ ;  /* 0x0000001621207210 */ /* 0x000fe20007f3e0ff */
[----:B------:R0:W5:Y:S02]  /*08b0*/  LDG.E.U8 R16, desc[UR30][R28.64] ;  /* 0x0000001e1c107981 */ /* 0x000164000c1e1100 */
[----:B------:R-:W-:Y:S01]  /*08c0*/  IMAD R23, R25, 0x2, R21 ;  /* 0x0000000219177824 */ /* 0x000fe200078e0215 */
[----:B------:R-:W-:Y:S01]  /*08d0*/  LEA.HI.X.SX32 R33, R33, R20, 0x1, P1 ;  /* 0x0000001421217211 */ /* 0x000fe200008f0eff */
[----:B------:R-:W5:Y:S01]  /*08e0*/  LDG.E.U8 R19, desc[UR30][R18.64] ;  /* 0x0000001e12137981 */ /* 0x000f62000c1e1100 */
[----:B---3--:R-:W-:Y:S01]  /*08f0*/  IADD3 R30, P1, PT, R21, R22, RZ ;  /* 0x00000016151e7210 */ /* 0x008fe20007f3e0ff */
[----:B------:R-:W-:-:S03]  /*0900*/  IMAD R37, R25, 0x2, R23 ;  /* 0x0000000219257824 */ /* 0x000fc600078e0217 */
[----:B------:R-:W-:Y:S01]  /*0910*/  LEA.HI.X.SX32 R31, R21, R20, 0x1, P1 ;  /* 0x00000014151f7211 */ /* 0x000fe200008f0eff */
[----:B----4-:R-:W-:Y:S01]  /*0920*/  IMAD R27, R25, 0x2, R37 ;  /* 0x00000002191b7824 */ /* 0x010fe200078e0225 */
[----:B------:R-:W-:Y:S01]  /*0930*/  IADD3 R34, P1, PT, R23, R22, RZ ;  /* 0x0000001617227210 */ /* 0x000fe20007f3e0ff */
[----:B------:R3:W5:Y:S02]  /*0940*/  LDG.E.U8 R21, desc[UR30][R32.64] ;  /* 0x0000001e20157981 */ /* 0x000764000c1e1100 */
[----:B0-----:R-:W-:Y:S01]  /*0950*/  IMAD R29, R25, 0x2, R27 ;  /* 0x00000002191d7824 */ /* 0x001fe200078e021b */
[----:B------:R-:W-:Y:S01]  /*0960*/  LEA.HI.X.SX32 R35, R23, R20, 0x1, P1 ;  /* 0x0000001417237211 */ /* 0x000fe200008f0eff */
[----:B------:R0:W5:Y:S01]  /*0970*/  LDG.E.U8 R18, desc[UR30][R30.64] ;  /* 0x0000001e1e127981 */ /* 0x000162000c1e1100 */
[-C--:B------:R-:W-:Y:S01]  /*0980*/  IADD3 R38, P1, PT, R27, R22.reuse, RZ ;  /* 0x000000161b267210 */ /* 0x080fe20007f3e0ff */
[----:B------:R-:W-:Y:S01]  /*0990*/  IMAD R41, R25, 0x2, R29 ;  /* 0x0000000219297824 */ /* 0x000fe200078e021d */
[----:B------:R-:W-:Y:S01]  /*09a0*/  IADD3 R36, P2, PT, R37, R22, RZ ;  /* 0x0000001625247210 */ /* 0x000fe20007f5e0ff */
[----:B------:R4:W5:Y:S01]  /*09b0*/  LDG.E.U8 R23, desc[UR30][R34.64] ;  /* 0x0000001e22177981 */ /* 0x000962000c1e1100 */
[----:B------:R-:W-:-:S02]  /*09c0*/  LEA.HI.X.SX32 R39, R27, R20, 0x1, P1 ;  /* 0x000000141b277211 */ /* 0x000fc400008f0eff */
[----:B---3--:R-:W-:Y:S02]  /*09d0*/  IADD3 R32, P1, PT, R29, R22, RZ ;  /* 0x000000161d207210 */ /* 0x008fe40007f3e0ff */
[-C--:B------:R-:W-:Y:S01]  /*09e0*/  LEA.HI.X.SX32 R37, R37, R20.reuse, 0x1, P2 ;  /* 0x0000001425257211 */ /* 0x080fe200010f0eff */
[----:B------:R-:W5:Y:S01]  /*09f0*/  LDG.E.U8 R27, desc[UR30][R38.64] ;  /* 0x0000001e261b7981 */ /* 0x000f62000c1e1100 */
[----:B------:R-:W-:Y:S01]  /*0a00*/  LEA.HI.X.SX32 R33, R29, R20, 0x1, P1 ;  /* 0x000000141d217211 */ /* 0x000fe200008f0eff */
[----:B------:R-:W-:Y:S01]  /*0a10*/  IMAD R29, R25, 0x2, R41 ;  /* 0x00000002191d7824 */ /* 0x000fe200078e0229 */
[----:B------:R-:W-:Y:S01]  /*0a20*/  IADD3 R40, P1, PT, R41, R22, RZ ;  /* 0x0000001629287210 */ /* 0x000fe20007f3e0ff */
[----:B------:R3:W5:Y:S02]  /*0a30*/  LDG.E.U8 R24, desc[UR30][R36.64] ;  /* 0x0000001e24187981 */ /* 0x000764000c1e1100 */
[----:B0-----:R-:W-:Y:S01]  /*0a40*/  IMAD R31, R25, 0x2, R29 ;  /* 0x00000002191f7824 */ /* 0x001fe200078e021d */
[----:B------:R-:W-:Y:S01]  /*0a50*/  LEA.HI.X.SX32 R41, R41, R20, 0x1, P1 ;  /* 0x0000001429297211 */ /* 0x000fe200008f0eff */
[----:B------:R0:W5:Y:S02]  /*0a60*/  LDG.E.U8 R26, desc[UR30][R32.64] ;  /* 0x0000001e201a7981 */ /* 0x000164000c1e1100 */
[----:B----4-:R-:W-:Y:S01]  /*0a70*/  IMAD R35, R25, 0x2, R31 ;  /* 0x0000000219237824 */ /* 0x010fe200078e021f */
[----:B------:R-:W-:-:S03]  /*0a80*/  IADD3 R30, P1, PT, R31, R22, RZ ;  /* 0x000000161f1e7210 */ /* 0x000fc60007f3e0ff */
[----:B---3--:R-:W-:Y:S01]  /*0a90*/  IMAD R37, R25, 0x2, R35 ;  /* 0x0000000219257824 */ /* 0x008fe200078e0223 */
[----:B------:R-:W-:Y:S02]  /*0aa0*/  LEA.HI.X.SX32 R31, R31, R20, 0x1, P1 ;  /* 0x000000141f1f7211 */ /* 0x000fe400008f0eff */
[-C--:B------:R-:W-:Y:S01]  /*0ab0*/  IADD3 R34, P1, PT, R35, R22.reuse, RZ ;  /* 0x0000001623227210 */ /* 0x080fe20007f3e0ff */
[----:B------:R-:W-:Y:S01]  /*0ac0*/  IMAD R39, R25, 0x2, R37 ;  /* 0x0000000219277824 */ /* 0x000fe200078e0225 */
[----:B------:R-:W-:Y:S02]  /*0ad0*/  IADD3 R42, P2, PT, R29, R22, RZ ;  /* 0x000000161d2a7210 */ /* 0x000fe40007f5e0ff */
[-C--:B------:R-:W-:Y:S01]  /*0ae0*/  LEA.HI.X.SX32 R35, R35, R20.reuse, 0x1, P1 ;  /* 0x0000001423237211 */ /* 0x080fe200008f0eff */
[----:B------:R-:W-:Y:S01]  /*0af0*/  IMAD R45, R25, 0x2, R39 ;  /* 0x00000002192d7824 */ /* 0x000fe200078e0227 */
[----:B------:R-:W-:Y:S01]  /*0b00*/  LEA.HI.X.SX32 R43, R29, R20, 0x1, P2 ;  /* 0x000000141d2b7211 */ /* 0x000fe200010f0eff */
[----:B------:R-:W5:Y:S01]  /*0b10*/  LDG.E.U8 R31, desc[UR30][R30.64] ;  /* 0x0000001e1e1f7981 */ /* 0x000f62000c1e1100 */
[----:B0-----:R-:W-:-:S03]  /*0b20*/  IADD3 R32, P1, PT, R37, R22, RZ ;  /* 0x0000001625207210 */ /* 0x001fc60007f3e0ff */
[----:B------:R0:W5:Y:S01]  /*0b30*/  LDG.E.U8 R29, desc[UR30][R40.64] ;  /* 0x0000001e281d7981 */ /* 0x000162000c1e1100 */
[----:B------:R-:W-:Y:S02]  /*0b40*/  IADD3 R36, P2, PT, R39, R22, RZ ;  /* 0x0000001627247210 */ /* 0x000fe40007f5e0ff */
[----:B------:R-:W-:Y:S01]  /*0b50*/  LEA.HI.X.SX32 R33, R37, R20, 0x1, P1 ;  /* 0x0000001425217211 */ /* 0x000fe200008f0eff */
[----:B------:R3:W5:Y:S01]  /*0b60*/  LDG.E.U8 R28, desc[UR30][R42.64] ;  /* 0x0000001e2a1c7981 */ /* 0x000762000c1e1100 */
[----:B------:R-:W-:-:S03]  /*0b70*/  IADD3 R38, P1, PT, R45, R22, RZ ;  /* 0x000000162d267210 */ /* 0x000fc60007f3e0ff */
[----:B------:R4:W5:Y:S01]  /*0b80*/  LDG.E.U8 R44, desc[UR30][R34.64] ;  /* 0x0000001e222c7981 */ /* 0x000962000c1e1100 */
[----:B0-----:R-:W-:Y:S01]  /*0b90*/  IMAD R41, R25, 0x2, R45 ;  /* 0x0000000219297824 */ /* 0x001fe200078e022d */
[-C--:B------:R-:W-:Y:S02]  /*0ba0*/  LEA.HI.X.SX32 R37, R39, R20.reuse, 0x1, P2 ;  /* 0x0000001427257211 */ /* 0x080fe400010f0eff */
[----:B------:R-:W5:Y:S01]  /*0bb0*/  LDG.E.U8 R49, desc[UR30][R32.64] ;  /* 0x0000001e20317981 */ /* 0x000f62000c1e1100 */
[----:B---3--:R-:W-:Y:S01]  /*0bc0*/  IMAD R43, R25, 0x2, R41 ;  /* 0x00000002192b7824 */ /* 0x008fe200078e0229 */
[----:B------:R-:W-:Y:S02]  /*0bd0*/  LEA.HI.X.SX32 R39, R45, R20, 0x1, P1 ;  /* 0x000000142d277211 */ /* 0x000fe400008f0eff */
[----:B------:R0:W5:Y:S01]  /*0be0*/  LDG.E.U8 R46, desc[UR30][R36.64] ;  /* 0x0000001e242e7981 */ /* 0x000162000c1e1100 */
[----:B------:R-:W-:Y:S01]  /*0bf0*/  IADD3 R40, P1, PT, R41, R22, RZ ;  /* 0x0000001629287210 */ /* 0x000fe20007f3e0ff */
[----:B------:R-:W-:-:S02]  /*0c00*/  IMAD R45, R25, 0x2, R43 ;  /* 0x00000002192d7824 */ /* 0x000fc400078e022b */
[----:B------:R3:W5:Y:S01]  /*0c10*/  LDG.E.U8 R51, desc[UR30][R38.64] ;  /* 0x0000001e26337981 */ /* 0x000762000c1e1100 */
[----:B------:R-:W-:Y:S01]  /*0c20*/  LEA.HI.X.SX32 R41, R41, R20, 0x1, P1 ;  /* 0x0000001429297211 */ /* 0x000fe200008f0eff */
[----:B------:R-:W-:Y:S01]  /*0c30*/  IMAD R47, R25, 0x2, R45 ;  /* 0x00000002192f7824 */ /* 0x000fe200078e022d */
[----:B----4-:R-:W-:-:S03]  /*0c40*/  IADD3 R34, P1, PT, R43, R22, RZ ;  /* 0x000000162b227210 */ /* 0x010fc60007f3e0ff */
[----:B0-----:R-:W-:Y:S01]  /*0c50*/  IMAD R37, R25, 0x2, R47 ;  /* 0x0000000219257824 */ /* 0x001fe200078e022f */
[----:B------:R-:W-:Y:S01]  /*0c60*/  LEA.HI.X.SX32 R35, R43, R20, 0x1, P1 ;  /* 0x000000142b237211 */ /* 0x000fe200008f0eff */
[----:B------:R0:W5:Y:S01]  /*0c70*/  LDG.E.U8 R48, desc[UR30][R40.64] ;  /* 0x0000001e28307981 */ /* 0x000162000c1e1100 */
[-C--:B------:R-:W-:Y:S01]  /*0c80*/  IADD3 R32, P1, PT, R47, R22.reuse, RZ ;  /* 0x000000162f207210 */ /* 0x080fe20007f3e0ff */
[----:B---3--:R-:W-:Y:S01]  /*0c90*/  IMAD R39, R25, 0x2, R37 ;  /* 0x0000000219277824 */ /* 0x008fe200078e0225 */
[----:B------:R-:W-:Y:S01]  /*0ca0*/  IADD3 R42, P2, PT, R45, R22, RZ ;  /* 0x000000162d2a7210 */ /* 0x000fe20007f5e0ff */
[----:B------:R3:W5:Y:S01]  /*0cb0*/  LDG.E.U8 R53, desc[UR30][R34.64] ;  /* 0x0000001e22357981 */ /* 0x000762000c1e1100 */
[-C--:B------:R-:W-:Y:S02]  /*0cc0*/  LEA.HI.X.SX32 R33, R47, R20.reuse, 0x1, P1 ;  /* 0x000000142f217211 */ /* 0x080fe400008f0eff */
[----:B------:R-:W-:Y:S01]  /*0cd0*/  LEA.HI.X.SX32 R43, R45, R20, 0x1, P2 ;  /* 0x000000142d2b7211 */ /* 0x000fe200010f0eff */
[----:B------:R-:W-:Y:S01]  /*0ce0*/  IMAD R45, R25, 0x2, R39 ;  /* 0x00000002192d7824 */ /* 0x000fe200078e0227 */
[----:B------:R-:W-:Y:S01]  /*0cf0*/  IADD3 R36, P1, PT, R37, R22, RZ ;  /* 0x0000001625247210 */ /* 0x000fe20007f3e0ff */
[----:B------:R-:W5:Y:S02]  /*0d00*/  LDG.E.U8 R55, desc[UR30][R32.64] ;  /* 0x0000001e20377981 */ /* 0x000f64000c1e1100 */
[----:B------:R-:W-:Y:S01]  /*0d10*/  IMAD R47, R25, 0x2, R45 ;  /* 0x00000002192f7824 */ /* 0x000fe200078e022d */
[----:B------:R-:W-:Y:S01]  /*0d20*/  LEA.HI.X.SX32 R37, R37, R20, 0x1, P1 ;  /* 0x0000001425257211 */ /* 0x000fe200008f0eff */
[----:B------:R4:W5:Y:S01]  /*0d30*/  LDG.E.U8 R50, desc[UR30][R42.64] ;  /* 0x0000001e2a327981 */ /* 0x000962000c1e1100 */
[----:B------:R-:W-:-:S02]  /*0d40*/  IADD3 R38, P1, PT, R39, R22, RZ ;  /* 0x0000001627267210 */ /* 0x000fc40007f3e0ff */
[----:B0-----:R-:W-:Y:S01]  /*0d50*/  IADD3 R40, P2, PT, R45, R22, RZ ;  /* 0x000000162d287210 */ /* 0x001fe20007f5e0ff */
[----:B------:R0:W5:Y:S01]  /*0d60*/  LDG.E.U8 R52, desc[UR30][R36.64] ;  /* 0x0000001e24347981 */ /* 0x000162000c1e1100 */
[----:B------:R-:W-:Y:S02]  /*0d70*/  LEA.HI.X.SX32 R39, R39, R20, 0x1, P1 ;  /* 0x0000001427277211 */ /* 0x000fe400008f0eff */
[----:B---3--:R-:W-:Y:S01]  /*0d80*/  IADD3 R34, P1, PT, R47, R22, RZ ;  /* 0x000000162f227210 */ /* 0x008fe20007f3e0ff */
[----:B----4-:R-:W-:-:S03]  /*0d90*/  IMAD R43, R25, 0x2, R47 ;  /* 0x00000002192b7824 */ /* 0x010fc600078e022f */
[-C--:B------:R-:W-:Y:S01]  /*0da0*/  LEA.HI.X.SX32 R35, R47, R20.reuse, 0x1, P1 ;  /* 0x000000142f237211 */ /* 0x080fe200008f0eff */
[----:B------:R3:W5:Y:S01]  /*0db0*/  LDG.E.U8 R57, desc[UR30][R38.64] ;  /* 0x0000001e26397981 */ /* 0x000762000c1e1100 */
[----:B------:R-:W-:Y:S01]  /*0dc0*/  LEA.HI.X.SX32 R41, R45, R20, 0x1, P2 ;  /* 0x000000142d297211 */ /* 0x000fe200010f0eff */
[----:B------:R-:W-:Y:S01]  /*0dd0*/  IMAD R45, R25, 0x2, R43 ;  /* 0x00000002192d7824 */ /* 0x000fe200078e022b */
[C---:B------:R-:W-:Y:S01]  /*0de0*/  IADD3 R32, P1, PT, R43.reuse, R22, RZ ;  /* 0x000000162b207210 */ /* 0x040fe20007f3e0ff */
[----:B------:R-:W5:Y:S03]  /*0df0*/  LDG.E.U8 R59, desc[UR30][R34.64] ;  /* 0x0000001e223b7981 */ /* 0x000f66000c1e1100 */
[----:B------:R-:W-:Y:S01]  /*0e00*/  LEA.HI.X.SX32 R33, R43, R20, 0x1, P1 ;  /* 0x000000142b217211 */ /* 0x000fe200008f0eff */
[----:B------:R-:W-:Y:S01]  /*0e10*/  IMAD R43, R25, 0x2, R45 ;  /* 0x00000002192b7824 */ /* 0x000fe200078e022d */
[----:B0-----:R-:W-:Y:S01]  /*0e20*/  IADD3 R36, P1, PT, R45, R22, RZ ;  /* 0x000000162d247210 */ /* 0x001fe20007f3e0ff */
[----:B------:R0:W5:Y:S02]  /*0e30*/  LDG.E.U8 R54, desc[UR30][R40.64] ;  /* 0x0000001e28367981 */ /* 0x000164000c1e1100 */
[----:B------:R-:W-:Y:S01]  /*0e40*/  IMAD R47, R25, 0x2, R43 ;  /* 0x00000002192f7824 */ /* 0x000fe200078e022b */
[----:B------:R-:W-:Y:S01]  /*0e50*/  LEA.HI.X.SX32 R37, R45, R20, 0x1, P1 ;  /* 0x000000142d257211 */ /* 0x000fe200008f0eff */
[----:B------:R4:W5:Y:S03]  /*0e60*/  LDG.E.U8 R56, desc[UR30][R32.64] ;  /* 0x0000001e20387981 */ /* 0x000966000c1e1100 */
[----:B---3--:R-:W-:Y:S01]  /*0e70*/  IADD3 R38, P1, PT, R47, R22, RZ ;  /* 0x000000162f267210 */ /* 0x008fe20007f3e0ff */
[----:B------:R3:W5:Y:S01]  /*0e80*/  LDG.E.U8 R61, desc[UR30][R36.64] ;  /* 0x0000001e243d7981 */ /* 0x000762000c1e1100 */
[----:B0-----:R-:W-:-:S02]  /*0e90*/  IMAD R41, R25, 0x2, R47 ;  /* 0x0000000219297824 */ /* 0x001fc400078e022f */
[----:B------:R-:W-:Y:S02]  /*0ea0*/  LEA.HI.X.SX32 R39, R47, R20, 0x1, P1 ;  /* 0x000000142f277211 */ /* 0x000fe400008f0eff */
[----:B------:R-:W-:Y:S01]  /*0eb0*/  IMAD R45, R25, 0x2, R41 ;  /* 0x00000002192d7824 */ /* 0x000fe200078e0229 */
[-C--:B------:R-:W-:Y:S02]  /*0ec0*/  IADD3 R34, P1, PT, R41, R22.reuse, RZ ;  /* 0x0000001629227210 */ /* 0x080fe40007f3e0ff */
[----:B------:R-:W5:Y:S01]  /*0ed0*/  LDG.E.U8 R63, desc[UR30][R38.64] ;  /* 0x0000001e263f7981 */ /* 0x000f62000c1e1100 */
[----:B------:R-:W-:Y:S02]  /*0ee0*/  IADD3 R42, P2, PT, R43, R22, RZ ;  /* 0x000000162b2a7210 */ /* 0x000fe40007f5e0ff */
[-C--:B------:R-:W-:Y:S01]  /*0ef0*/  LEA.HI.X.SX32 R35, R41, R20.reuse, 0x1, P1 ;  /* 0x0000001429237211 */ /* 0x080fe200008f0eff */
[----:B------:R-:W-:Y:S01]  /*0f00*/  IMAD R41, R25, 0x2, R45 ;  /* 0x0000000219297824 */ /* 0x000fe200078e022d */
[----:B------:R-:W-:-:S02]  /*0f10*/  LEA.HI.X.SX32 R43, R43, R20, 0x1, P2 ;  /* 0x000000142b2b7211 */ /* 0x000fc400010f0eff */
[----:B----4-:R-:W-:Y:S01]  /*0f20*/  IADD3 R32, P1, PT, R45, R22, RZ ;  /* 0x000000162d207210 */ /* 0x010fe20007f3e0ff */
[----:B------:R-:W-:Y:S01]  /*0f30*/  IMAD R47, R25, 0x2, R41 ;  /* 0x00000002192f7824 */ /* 0x000fe200078e0229 */
[----:B------:R-:W5:Y:S02]  /*0f40*/  LDG.E.U8 R62, desc[UR30][R34.64] ;  /* 0x0000001e223e7981 */ /* 0x000f64000c1e1100 */
[----:B------:R-:W-:Y:S02]  /*0f50*/  LEA.HI.X.SX32 R33, R45, R20, 0x1, P1 ;  /* 0x000000142d217211 */ /* 0x000fe400008f0eff */
[----:B------:R0:W5:Y:S01]  /*0f60*/  LDG.E.U8 R58, desc[UR30][R42.64] ;  /* 0x0000001e2a3a7981 */ /* 0x000162000c1e1100 */
[-C--:B---3--:R-:W-:Y:S02]  /*0f70*/  IADD3 R36, P1, PT, R47, R22.reuse, RZ ;  /* 0x000000162f247210 */ /* 0x088fe40007f3e0ff */
[----:B------:R-:W-:Y:S01]  /*0f80*/  IADD3 R40, P2, PT, R41, R22, RZ ;  /* 0x0000001629287210 */ /* 0x000fe20007f5e0ff */
[----:B------:R-:W5:Y:S01]  /*0f90*/  LDG.E.U8 R65, desc[UR30][R32.64] ;  /* 0x0000001e20417981 */ /* 0x000f62000c1e1100 */
[-C--:B------:R-:W-:Y:S01]  /*0fa0*/  LEA.HI.X.SX32 R37, R47, R20.reuse, 0x1, P1 ;  /* 0x000000142f257211 */ /* 0x080fe200008f0eff */
[----:B0-----:R-:W-:Y:S01]  /*0fb0*/  IMAD R43, R25, 0x2, R47 ;  /* 0x00000002192b7824 */ /* 0x001fe200078e022f */
[----:B------:R-:W-:-:S03]  /*0fc0*/  LEA.HI.X.SX32 R41, R41, R20, 0x1, P2 ;  /* 0x0000001429297211 */ /* 0x000fc600010f0eff */
[----:B------:R-:W5:Y:S01]  /*0fd0*/  LDG.E.U8 R67, desc[UR30][R36.64] ;  /* 0x0000001e24437981 */ /* 0x000f62000c1e1100 */
[----:B------:R-:W-:Y:S01]  /*0fe0*/  IMAD R45, R25, 0x2, R43 ;  /* 0x00000002192d7824 */ /* 0x000fe200078e022b */
[C---:B------:R-:W-:Y:S02]  /*0ff0*/  IADD3 R38, P1, PT, R43.reuse, R22, RZ ;  /* 0x000000162b267210 */ /* 0x040fe40007f3e0ff */
[----:B------:R0:W5:Y:S02]  /*1000*/  LDG.E.U8 R64, desc[UR30][R40.64] ;  /* 0x0000001e28407981 */ /* 0x000164000c1e1100 */
[----:B------:R-:W-:Y:S01]  /*1010*/  LEA.HI.X.SX32 R39, R43, R20, 0x1, P1 ;  /* 0x000000142b277211 */ /* 0x000fe200008f0eff */
[----:B------:R-:W-:Y:S01]  /*1020*/  IMAD R43, R25, 0x2, R45 ;  /* 0x00000002192b7824 */ /* 0x000fe200078e022d */
[----:B------:R-:W-:-:S03]  /*1030*/  IADD3 R34, P1, PT, R45, R22, RZ ;  /* 0x000000162d227210 */ /* 0x000fc60007f3e0ff */
[----:B------:R-:W-:Y:S01]  /*1040*/  IMAD R47, R25, 0x2, R43 ;  /* 0x00000002192f7824 */ /* 0x000fe200078e022b */
[----:B------:R-:W-:Y:S01]  /*1050*/  LEA.HI.X.SX32 R35, R45, R20, 0x1, P1 ;  /* 0x000000142d237211 */ /* 0x000fe200008f0eff */
[----:B------:R3:W5:Y:S02]  /*1060*/  LDG.E.U8 R66, desc[UR30][R38.64] ;  /* 0x0000001e26427981 */ /* 0x000764000c1e1100 */
[----:B0-----:R-:W-:Y:S01]  /*1070*/  IMAD R41, R25, 0x2, R47 ;  /* 0x0000000219297824 */ /* 0x001fe200078e022f */
[C---:B------:R-:W-:Y:S01]  /*1080*/  IADD3 R32, P1, PT, R47.reuse, R22, RZ ;  /* 0x000000162f207210 */ /* 0x040fe20007f3e0ff */
[----:B------:R0:W5:Y:S03]  /*1090*/  LDG.E.U8 R75, desc[UR30][R34.64] ;  /* 0x0000001e224b7981 */ /* 0x000166000c1e1100 */
[----:B------:R-:W-:Y:S01]  /*10a0*/  LEA.HI.X.SX32 R33, R47, R20, 0x1, P1 ;  /* 0x000000142f217211 */ /* 0x000fe200008f0eff */
[----:B------:R-:W-:Y:S01]  /*10b0*/  IMAD R45, R25, 0x2, R41 ;  /* 0x00000002192d7824 */ /* 0x000fe200078e0229 */
[----:B------:R-:W-:-:S02]  /*10c0*/  IADD3 R36, P1, PT, R41, R22, RZ ;  /* 0x0000001629247210 */ /* 0x000fc40007f3e0ff */
[----:B------:R-:W-:Y:S01]  /*10d0*/  IADD3 R42, P2, PT, R43, R22, RZ ;  /* 0x000000162b2a7210 */ /* 0x000fe20007f5e0ff */
[----:B------:R-:W5:Y:S01]  /*10e0*/  LDG.E.U8 R71, desc[UR30][R32.64] ;  /* 0x0000001e20477981 */ /* 0x000f62000c1e1100 */
[-C--:B------:R-:W-:Y:S01]  /*10f0*/  LEA.HI.X.SX32 R37, R41, R20.reuse, 0x1, P1 ;  /* 0x0000001429257211 */ /* 0x080fe200008f0eff */
[----:B------:R-:W-:Y:S01]  /*1100*/  IMAD R41, R25, 0x2, R45 ;  /* 0x0000000219297824 */ /* 0x000fe200078e022d */
[----:B------:R-:W-:Y:S02]  /*1110*/  LEA.HI.X.SX32 R43, R43, R20, 0x1, P2 ;  /* 0x000000142b2b7211 */ /* 0x000fe400010f0eff */
[----:B---3--:R-:W-:Y:S01]  /*1120*/  IADD3 R38, P1, PT, R45, R22, RZ ;  /* 0x000000162d267210 */ /* 0x008fe20007f3e0ff */
[----:B------:R-:W-:Y:S01]  /*1130*/  IMAD R47, R25, 0x2, R41 ;  /* 0x00000002192f7824 */ /* 0x000fe200078e0229 */
[----:B------:R-:W5:Y:S02]  /*1140*/  LDG.E.U8 R76, desc[UR30][R36.64] ;  /* 0x0000001e244c7981 */ /* 0x000f64000c1e1100 */
[----:B------:R-:W-:-:S02]  /*1150*/  LEA.HI.X.SX32 R39, R45, R20, 0x1, P1 ;  /* 0x000000142d277211 */ /* 0x000fc400008f0eff */
[----:B------:R3:W5:Y:S01]  /*1160*/  LDG.E.U8 R70, desc[UR30][R42.64] ;  /* 0x0000001e2a467981 */ /* 0x000762000c1e1100 */
[-C--:B0-----:R-:W-:Y:S02]  /*1170*/  IADD3 R34, P1, PT, R47, R22.reuse, RZ ;  /* 0x000000162f227210 */ /* 0x081fe40007f3e0ff */
[----:B------:R-:W-:Y:S01]  /*1180*/  IADD3 R40, P2, PT, R41, R22, RZ ;  /* 0x0000001629287210 */ /* 0x000fe20007f5e0ff */
[----:B------:R-:W5:Y:S01]  /*1190*/  LDG.E.U8 R77, desc[UR30][R38.64] ;  /* 0x0000001e264d7981 */ /* 0x000f62000c1e1100 */
[-C--:B------:R-:W-:Y:S01]  /*11a0*/  LEA.HI.X.SX32 R35, R47, R20.reuse, 0x1, P1 ;  /* 0x000000142f237211 */ /* 0x080fe200008f0eff */
[----:B---3--:R-:W-:Y:S01]  /*11b0*/  IMAD R43, R25, 0x2, R47 ;  /* 0x00000002192b7824 */ /* 0x008fe200078e022f */
        /* <DEDUP_REMOVED lines=19> */
[----:B------:R-:W-:Y:S01]  /*12f0*/  LEA.HI.X.SX32 R35, R41, R20, 0x1, P1 ;  /* 0x0000001429237211 */ /* 0x000fe200008f0eff */
[----:B------:R-:W-:Y:S01]  /*1300*/  IMAD R41, R25, 0x2, R45 ;  /* 0x0000000219297824 */ /* 0x000fe200078e022d */
[----:B---3--:R-:W-:-:S03]  /*1310*/  IADD3 R32, P1, PT, R45, R22, RZ ;  /* 0x000000162d207210 */ /* 0x008fc60007f3e0ff */
[----:B------:R-:W-:Y:S01]  /*1320*/  IMAD R47, R25, 0x2, R41 ;  /* 0x00000002192f7824 */ /* 0x000fe200078e0229 */
[-C--:B------:R-:W-:Y:S01]  /*1330*/  LEA.HI.X.SX32 R43, R43, R20.reuse, 0x1, P2 ;  /* 0x000000142b2b7211 */ /* 0x080fe200010f0eff */
[----:B------:R-:W5:Y:S01]  /*1340*/  LDG.E.U8 R84, desc[UR30][R34.64] ;  /* 0x0000001e22547981 */ /* 0x000f62000c1e1100 */
[----:B------:R-:W-:Y:S01]  /*1350*/  LEA.HI.X.SX32 R33, R45, R20, 0x1, P1 ;  /* 0x000000142d217211 */ /* 0x000fe200008f0eff */
[----:B------:R-:W-:Y:S01]  /*1360*/  IMAD R45, R25, 0x2, R47 ;  /* 0x00000002192d7824 */ /* 0x000fe200078e022f */
[-C--:B------:R-:W-:Y:S01]  /*1370*/  IADD3 R40, P2, PT, R41, R22.reuse, RZ ;  /* 0x0000001629287210 */ /* 0x080fe20007f5e0ff */
[----:B------:R3:W5:Y:S01]  /*1380*/  LDG.E.U8 R82, desc[UR30][R42.64] ;  /* 0x0000001e2a527981 */ /* 0x000762000c1e1100 */
[----:B0-----:R-:W-:Y:S02]  /*1390*/  IADD3 R36, P1, PT, R47, R22, RZ ;  /* 0x000000162f247210 */ /* 0x001fe40007f3e0ff */
[-C--:B------:R-:W-:Y:S01]  /*13a0*/  LEA.HI.X.SX32 R41, R41, R20.reuse, 0x1, P2 ;  /* 0x0000001429297211 */ /* 0x080fe200010f0eff */
[----:B------:R-:W5:Y:S01]  /*13b0*/  LDG.E.U8 R33, desc[UR30][R32.64] ;  /* 0x0000001e20217981 */ /* 0x000f62000c1e1100 */
[----:B------:R-:W-:Y:S01]  /*13c0*/  LEA.HI.X.SX32 R37, R47, R20, 0x1, P1 ;  /* 0x000000142f257211 */ /* 0x000fe200008f0eff */
[----:B---3--:R-:W-:Y:S01]  /*13d0*/  IMAD R43, R25, 0x2, R45 ;  /* 0x00000002192b7824 */ /* 0x008fe200078e022d */
[----:B------:R-:W-:Y:S01]  /*13e0*/  IADD3 R38, P1, PT, R45, R22, RZ ;  /* 0x000000162d267210 */ /* 0x000fe20007f3e0ff */
[----:B------:R0:W5:Y:S02]  /*13f0*/  LDG.E.U8 R86, desc[UR30][R40.64] ;  /* 0x0000001e28567981 */ /* 0x000164000c1e1100 */
[----:B------:R-:W-:Y:S01]  /*1400*/  IMAD R25, R25, 0x2, R43 ;  /* 0x0000000219197824 */ /* 0x000fe200078e022b */
[----:B------:R-:W-:Y:S01]  /*1410*/  LEA.HI.X.SX32 R39, R45, R20, 0x1, P1 ;  /* 0x000000142d277211 */ /* 0x000fe200008f0eff */
[----:B------:R3:W5:Y:S01]  /*1420*/  LDG.E.U8 R37, desc[UR30][R36.64] ;  /* 0x0000001e24257981 */ /* 0x000762000c1e1100 */
[----:B------:R-:W-:-:S02]  /*1430*/  IADD3 R42, P2, PT, R43, R22, RZ ;  /* 0x000000162b2a7210 */ /* 0x000fc40007f5e0ff */
[----:B------:R-:W-:Y:S01]  /*1440*/  IADD3 R34, P1, PT, R25, R22, RZ ;  /* 0x0000001619227210 */ /* 0x000fe20007f3e0ff */
[----:B-1----:R-:W-:Y:S01]  /*1450*/  IMAD R22, R68, R143, RZ ;  /* 0x0000008f44167224 */ /* 0x002fe200078e02ff */
[----:B------:R1:W5:Y:S01]  /*1460*/  LDG.E.U8 R88, desc[UR30][R38.64] ;  /* 0x0000001e26587981 */ /* 0x000362000c1e1100 */
[----:B0-----:R-:W0:Y:S02]  /*1470*/  LDC.64 R40, c[0x0][0x388] ;  /* 0x0000e200ff287b82 */ /* 0x001e240000000a00 */
[----:B------:R-:W-:Y:S01]  /*1480*/  IMAD R30, R143, 0x2, R22 ;  /* 0x000000028f1e7824 */ /* 0x000fe200078e0216 */
[----:B------:R-:W-:-:S03]  /*1490*/  LEA.HI.X.SX32 R35, R25, R20, 0x1, P1 ;  /* 0x0000001419237211 */ /* 0x000fc600008f0eff */
[----:B------:R-:W-:Y:S01]  /*14a0*/  IMAD R32, R143, 0x2, R30 ;  /* 0x000000028f207824 */ /* 0x000fe200078e021e */
[----:B------:R-:W-:Y:S01]  /*14b0*/  LEA.HI.X.SX32 R43, R43, R20, 0x1, P2 ;  /* 0x000000142b2b7211 */ /* 0x000fe200010f0eff */
[----:B------:R4:W5:Y:S02]  /*14c0*/  LDG.E.U8 R90, desc[UR30][R34.64] ;  /* 0x0000001e225a7981 */ /* 0x000964000c1e1100 */
[----:B---3--:R-:W-:Y:S02]  /*14d0*/  IMAD R36, R143, 0x2, R32 ;  /* 0x000000028f247824 */ /* 0x008fe400078e0220 */
[----:B------:R-:W-:Y:S01]  /*14e0*/  IMAD R20, R69, UR4, RZ ;  /* 0x0000000445147c24 */ /* 0x000fe2000f8e02ff */
[----:B-1----:R-:W-:Y:S01]  /*14f0*/  SHF.R.S32.HI R39, RZ, 0x7, R0 ;  /* 0x00000007ff277819 */ /* 0x002fe20000011400 */
[----:B------:R-:W-:Y:S01]  /*1500*/  IMAD R25, R142, UR7, RZ ;  /* 0x000000078e197c24 */ /* 0x000fe2000f8e02ff */
[----:B------:R1:W5:Y:S01]  /*1510*/  LDG.E.U8 R43, desc[UR30][R42.64] ;  /* 0x0000001e2a2b7981 */ /* 0x000362000c1e1100 */
[----:B----4-:R-:W-:Y:S01]  /*1520*/  IMAD R34, R143, 0x2, R36 ;  /* 0x000000028f227824 */ /* 0x010fe200078e0224 */
[----:B------:R-:W-:-:S03]  /*1530*/  SHF.R.S32.HI R35, RZ, 0x1f, R20 ;  /* 0x0000001fff237819 */ /* 0x000fc60000011414 */
[----:B------:R-:W-:Y:S01]  /*1540*/  IMAD R38, R143, 0x2, R34 ;  /* 0x000000028f267824 */ /* 0x000fe200078e0222 */
[--C-:B0-----:R-:W-:Y:S02]  /*1550*/  IADD3 R111, P1, P2, R20, R40, R25.reuse ;  /* 0x00000028146f7210 */ /* 0x101fe40007a3e019 */
[----:B------:R-:W-:Y:S01]  /*1560*/  SGXT R20, R39, 0x1 ;  /* 0x000000012714781a */ /* 0x000fe20000000200 */
[C---:B------:R-:W-:Y:S01]  /*1570*/  IMAD R40, R143.reuse, 0x2, R38 ;  /* 0x000000028f287824 */ /* 0x040fe200078e0226 */
[----:B-1----:R-:W-:Y:S02]  /*1580*/  SHF.R.S32.HI R42, RZ, 0x1f, R25 ;  /* 0x0000001fff2a7819 */ /* 0x002fe40000011419 */
[----:B------:R-:W-:Y:S01]  /*1590*/  LOP3.LUT R25, R20, 0x90, RZ, 0xc0, !PT ;  /* 0x0000009014197812 */ /* 0x000fe200078ec0ff */
[----:B------:R-:W-:Y:S01]  /*15a0*/  IMAD R20, R143, 0x2, R40 ;  /* 0x000000028f147824 */ /* 0x000fe200078e0228 */
[----:B------:R-:W-:Y:S02]  /*15b0*/  IADD3.X R35, PT, PT, R35, R41, R42, P1, P2 ;  /* 0x0000002923237210 */ /* 0x000fe40000fe442a */
[-C--:B------:R-:W-:Y:S01]  /*15c0*/  IADD3 R140, P1, PT, R22, R111.reuse, RZ ;  /* 0x0000006f168c7210 */ /* 0x080fe20007f3e0ff */
[----:B------:R-:W-:Y:S01]  /*15d0*/  IMAD R42, R143, 0x2, R20 ;  /* 0x000000028f2a7824 */ /* 0x000fe200078e0214 */
[----:B------:R-:W-:-:S02]  /*15e0*/  IADD3 R138, P2, PT, R30, R111, RZ ;  /* 0x0000006f1e8a7210 */ /* 0x000fc40007f5e0ff */
[----:B------:R-:W-:Y:S01]  /*15f0*/  LEA.HI.X.SX32 R141, R22, R35, 0x1, P1 ;  /* 0x00000023168d7211 */ /* 0x000fe200008f0eff */
[C---:B------:R-:W-:Y:S01]  /*1600*/  IMAD R22, R143.reuse, 0x2, R42 ;  /* 0x000000028f167824 */ /* 0x040fe200078e022a */
[----:B------:R-:W-:Y:S02]  /*1610*/  IADD3 R136, P3, PT, R32, R111, RZ ;  /* 0x0000006f20887210 */ /* 0x000fe40007f7e0ff */
[----:B------:R-:W-:Y:S01]  /*1620*/  LEA.HI.X.SX32 R139, R30, R35, 0x1, P2 ;  /* 0x000000231e8b7211 */ /* 0x000fe200010f0eff */
[C---:B------:R-:W-:Y:S01]  /*1630*/  IMAD R30, R143.reuse, 0x2, R22 ;  /* 0x000000028f1e7824 */ /* 0x040fe200078e0216 */
[----:B------:R-:W-:Y:S02]  /*1640*/  IADD3 R132, P2, PT, R34, R111, RZ ;  /* 0x0000006f22847210 */ /* 0x000fe40007f5e0ff */
[----:B------:R-:W-:Y:S01]  /*1650*/  LEA.HI.X.SX32 R137, R32, R35, 0x1, P3 ;  /* 0x0000002320897211 */ /* 0x000fe200018f0eff */
[----:B------:R-:W-:Y:S01]  /*1660*/  IMAD R32, R143, 0x2, R30 ;  /* 0x000000028f207824 */ /* 0x000fe200078e021e */
[----:B------:R-:W-:-:S02]  /*1670*/  IADD3 R134, P1, PT, R36, R111, RZ ;  /* 0x0000006f24867210 */ /* 0x000fc40007f3e0ff */
[----:B------:R-:W-:Y:S01]  /*1680*/  LEA.HI.X.SX32 R133, R34, R35, 0x1, P2 ;  /* 0x0000002322857211 */ /* 0x000fe200010f0eff */
[C---:B------:R-:W-:Y:S01]  /*1690*/  IMAD R34, R143.reuse, 0x2, R32 ;  /* 0x000000028f227824 */ /* 0x040fe200078e0220 */
[----:B------:R-:W-:Y:S02]  /*16a0*/  IADD3 R126, P2, PT, R20, R111, RZ ;  /* 0x0000006f147e7210 */ /* 0x000fe40007f5e0ff */
[----:B------:R-:W-:Y:S02]  /*16b0*/  LEA.HI.X.SX32 R135, R36, R35, 0x1, P1 ;  /* 0x0000002324877211 */ /* 0x000fe400008f0eff */
[-C--:B------:R-:W-:Y:S02]  /*16c0*/  IADD3 R130, P3, PT, R38, R111.reuse, RZ ;  /* 0x0000006f26827210 */ /* 0x080fe40007f7e0ff */
[----:B------:R-:W-:Y:S02]  /*16d0*/  IADD3 R128, P1, PT, R40, R111, RZ ;  /* 0x0000006f28807210 */ /* 0x000fe40007f3e0ff */
[-C--:B------:R-:W-:Y:S01]  /*16e0*/  LEA.HI.X.SX32 R127, R20, R35.reuse, 0x1, P2 ;  /* 0x00000023147f7211 */ /* 0x080fe200010f0eff */
[----:B------:R-:W-:Y:S01]  /*16f0*/  IMAD R20, R143, 0x2, R34 ;  /* 0x000000028f147824 */ /* 0x000fe200078e0222 */
[----:B------:R-:W-:-:S02]  /*1700*/  LEA.HI.X.SX32 R131, R38, R35, 0x1, P3 ;  /* 0x0000002326837211 */ /* 0x000fc400018f0eff */
[----:B------:R-:W-:Y:S01]  /*1710*/  LEA.HI.X.SX32 R129, R40, R35, 0x1, P1 ;  /* 0x0000002328817211 */ /* 0x000fe200008f0eff */
[C---:B------:R-:W-:Y:S01]  /*1720*/  IMAD R36, R143.reuse, 0x2, R20 ;  /* 0x000000028f247824 */ /* 0x040fe200078e0214 */
[-C--:B------:R-:W-:Y:S02]  /*1730*/  IADD3 R124, P3, PT, R42, R111.reuse, RZ ;  /* 0x0000006f2a7c7210 */ /* 0x080fe40007f7e0ff */
[----:B------:R-:W-:Y:S02]  /*1740*/  IADD3 R122, P1, PT, R22, R111, RZ ;  /* 0x0000006f167a7210 */ /* 0x000fe40007f3e0ff */
[-C--:B------:R-:W-:Y:S02]  /*1750*/  LEA.HI.X.SX32 R125, R42, R35.reuse, 0x1, P3 ;  /* 0x000000232a7d7211 */ /* 0x080fe400018f0eff */
[----:B------:R-:W-:Y:S01]  /*1760*/  LEA.HI.X.SX32 R123, R22, R35, 0x1, P1 ;  /* 0x00000023167b7211 */ /* 0x000fe200008f0eff */
[----:B------:R-:W-:Y:S01]  /*1770*/  IMAD R22, R143, 0x2, R36 ;  /* 0x000000028f167824 */ /* 0x000fe200078e0224 */
[----:B------:R-:W-:-:S02]  /*1780*/  IADD3 R120, P2, PT, R30, R111, RZ ;  /* 0x0000006f1e787210 */ /* 0x000fc40007f5e0ff */
[----:B------:R-:W-:Y:S02]  /*1790*/  IADD3 R118, P3, PT, R32, R111, RZ ;  /* 0x0000006f20767210 */ /* 0x000fe40007f7e0ff */
[----:B------:R-:W-:Y:S02]  /*17a0*/  SHF.R.U32.HI R45, RZ, 0x5, R0 ;  /* 0x00000005ff2d7819 */ /* 0x000fe40000011600 */
[-C--:B------:R-:W-:Y:S02]  /*17b0*/  LEA.HI.X.SX32 R121, R30, R35.reuse, 0x1, P2 ;  /* 0x000000231e797211 */ /* 0x080fe400010f0eff */
[----:B------:R-:W-:Y:S02]  /*17c0*/  LEA.HI.X.SX32 R119, R32, R35, 0x1, P3 ;  /* 0x0000002320777211 */ /* 0x000fe400018f0eff */
[-C--:B------:R-:W-:Y:S02]  /*17d0*/  IADD3 R116, P1, PT, R34, R111.reuse, RZ ;  /* 0x0000006f22747210 */ /* 0x080fe40007f3e0ff */
[----:B------:R-:W-:-:S02]  /*17e0*/  IADD3 R114, P2, PT, R20, R111, RZ ;  /* 0x0000006f14727210 */ /* 0x000fc40007f5e0ff */
[-C--:B------:R-:W-:Y:S02]  /*17f0*/  IADD3 R112, P3, PT, R36, R111.reuse, RZ ;  /* 0x0000006f24707210 */ /* 0x080fe40007f7e0ff */
[----:B------:R-:W-:Y:S02]  /*1800*/  IADD3 R110, P4, PT, R22, R111, RZ ;  /* 0x0000006f166e7210 */ /* 0x000fe40007f9e0ff */
[----:B------:R-:W-:Y:S02]  /*1810*/  R2UR UR22, R45 ;  /* 0x000000002d1672ca */ /* 0x000fe400000e0000 */
[----:B--2---:R-:W-:Y:S02]  /*1820*/  R2UR UR35, R60 ;  /* 0x000000003c2372ca */ /* 0x004fe400000e0000 */
[-C--:B------:R-:W-:Y:S02]  /*1830*/  LEA.HI.X.SX32 R117, R34, R35.reuse, 0x1, P1 ;  /* 0x0000002322757211 */ /* 0x080fe400008f0eff */
[----:B------:R-:W-:-:S02]  /*1840*/  LEA.HI.X.SX32 R115, R20, R35, 0x1, P2 ;  /* 0x0000002314737211 */ /* 0x000fc400010f0eff */
[-C--:B------:R-:W-:Y:S02]  /*1850*/  LEA.HI.X.SX32 R113, R36, R35.reuse, 0x1, P3 ;  /* 0x0000002324717211 */ /* 0x080fe400018f0eff */
[----:B------:R-:W-:Y:S02]  /*1860*/  LEA.HI.X.SX32 R111, R22, R35, 0x1, P4 ;  /* 0x00000023166f7211 */ /* 0x000fe400020f0eff */
[----:B------:R-:W-:Y:S01]  /*1870*/  LOP3.LUT R74, R25, 0x7f, R0, 0x78, !PT ;  /* 0x0000007f194a7812 */ /* 0x000fe200078e7800 */
[----:B------:R-:W-:Y:S06]  /*1880*/  @P0 BRA `(.L_x_5) ;  /* 0x0000000000180947 */ /* 0x000fec0003800000 */
[----:B------:R-:W-:Y:S01]  /*1890*/  ELECT P1, URZ, PT ;  /* 0x0000000000ff782f */ /* 0x000fe20003820000 */
[----:B------:R-:W-:Y:S01]  /*18a0*/  IMAD.MOV.U32 R20, RZ, RZ, 0x1 ;  /* 0x00000001ff147424 */ /* 0x000fe200078e00ff */
[----:B------:R-:W-:Y:S01]  /*18b0*/  UMOV UR4, 0x40 ;  /* 0x0000004000047882 */ /* 0x000fe20000000000 */
[----:B------:R-:W-:Y:S01]  /*18c0*/  UVIRTCOUNT.DEALLOC.SMPOOL 0x80 ;  /* 0x000000800000784c */ /* 0x000fe20000000000 */
[----:B------:R-:W-:-:S09]  /*18d0*/  ULEA UR4, UR6, UR4, 0x18 ;  /* 0x0000000406047291 */ /* 0x000fd2000f8ec0ff */
[----:B------:R0:W-:Y:S03]  /*18e0*/  @P1 STS.U8 [UR4], R20 ;  /* 0x00000014ff001988 */ /* 0x0001e60008000004 */
.L_x_5:
[----:B------:R-:W-:Y:S01]  /*18f0*/  USHF.L.U32 UR4, UR22, 0x15, URZ ;  /* 0x0000001516047899 */ /* 0x000fe200080006ff */
[C---:B------:R-:W-:Y:S01]  /*1900*/  LOP3.LUT R73, R74.reuse, 0x20, RZ, 0x3c, !PT ;  /* 0x000000204a497812 */ /* 0x040fe200078e3cff */
[----:B------:R-:W-:Y:S01]  /*1910*/  ULOP3.LUT UR14, UR22, 0x4, URZ, 0xc0, !UPT ;  /* 0x00000004160e7892 */ /* 0x000fe2000f8ec0ff */
[----:B-----5:R1:W-:Y:S01]  /*1920*/  STS.U8 [R74+UR10+0x3000], R71 ;  /* 0x003000474a007988 */ /* 0x0203e2000800000a */
[----:B------:R-:W-:Y:S01]  /*1930*/  ULOP3.LUT UR6, UR4, 0x600000, URZ, 0xc0, !UPT ;  /* 0x0060000004067892 */ /* 0x000fe2000f8ec0ff */
[----:B------:R-:W-:Y:S01]  /*1940*/  LOP3.LUT R72, R74, 0x40, RZ, 0x3c, !PT ;  /* 0x000000404a487812 */ /* 0x000fe200078e3cff */
[----:B------:R-:W-:Y:S01]  /*1950*/  UMOV UR5, 0x1 ;  /* 0x0000000100057882 */ /* 0x000fe20000000000 */
[----:B------:R-:W-:Y:S01]  /*1960*/  LOP3.LUT P1, RZ, R0, 0xff, RZ, 0xc0, !PT ;  /* 0x000000ff00ff7812 */ /* 0x000fe2000782c0ff */
[----:B------:R-:W-:Y:S01]  /*1970*/  UIADD3 UR11, UPT, UPT, UR35, UR6, URZ ;  /* 0x00000006230b7290 */ /* 0x000fe2000fffe0ff */
[----:B------:R2:W-:Y:S01]  /*1980*/  STS.U8 [R74+UR10], R5 ;  /* 0x000000054a007988 */ /* 0x0005e2000800000a */
[----:B------:R-:W-:-:S02]  /*1990*/  UIADD3 UR13, UPT, UPT, UR10, 0x8000, URZ ;  /* 0x000080000a0d7890 */ /* 0x000fc4000fffe0ff */
[----:B------:R-:W-:Y:S01]  /*19a0*/  ULEA UR11, UR14, UR11, 0x4 ;  /* 0x0000000b0e0b7291 */ /* 0x000fe2000f8e20ff */
[----:B-1----:R-:W-:Y:S01]  /*19b0*/  LOP3.LUT R71, R74, 0x60, RZ, 0x3c, !PT ;  /* 0x000000604a477812 */ /* 0x002fe200078e3cff */
[----:B------:R1:W-:Y:S01]  /*19c0*/  STS.U8 [R74+UR10+0x400], R9 ;  /* 0x000400094a007988 */ /* 0x0003e2000800000a */
[----:B------:R-:W3:Y:S03]  /*19d0*/  LDCU UR15, c[0x0][0x3f0] ;  /* 0x00007e00ff0f77ac */ /* 0x000ee60008000800 */
[----:B------:R4:W-:Y:S01]  /*19e0*/  STS.U8 [R74+UR10+0x800], R13 ;  /* 0x0008000d4a007988 */ /* 0x0009e2000800000a */
[----:B--2---:R-:W-:Y:S01]  /*19f0*/  PRMT R5, RZ, 0x7610, R5 ;  /* 0x00007610ff057816 */ /* 0x004fe20000000005 */
[----:B------:R-:W-:Y:S01]  /*1a00*/  VOTEU.ALL UP0, P1 ;  /* 0x0000000000ff7886 */ /* 0x000fe20000800000 */
[----:B------:R-:W-:Y:S01]  /*1a10*/  VOTEU.ALL UP1, P1 ;  /* 0x0000000000ff7886 */ /* 0x000fe20000820000 */
[----:B------:R2:W-:Y:S01]  /*1a20*/  STS.U8 [R74+UR10+0xc00], R17 ;  /* 0x000c00114a007988 */ /* 0x0005e2000800000a */
[----:B-1----:R-:W-:-:S03]  /*1a30*/  PRMT R9, RZ, 0x7610, R9 ;  /* 0x00007610ff097816 */ /* 0x002fc60000000009 */
[----:B------:R-:W-:Y:S01]  /*1a40*/  STS.U8 [R74+UR10+0x1000], R21 ;  /* 0x001000154a007988 */ /* 0x000fe2000800000a */
[----:B------:R-:W-:-:S04]  /*1a50*/  @!UP0 UIADD3 UR8, UPT, UPT, -UR5, 0x100000, URZ ;  /* 0x0010000005088890 */ /* 0x000fc8000fffe1ff */
[----:B------:R-:W-:Y:S02]  /*1a60*/  @!UP0 USHF.L.U32 UR9, UR8, 0xb, URZ ;  /* 0x0000000b08098899 */ /* 0x000fe400080006ff */
[----:B------:R-:W-:Y:S01]  /*1a70*/  @!UP0 USHF.L.U32 UR8, UR8, 0x1, URZ ;  /* 0x0000000108088899 */ /* 0x000fe200080006ff */
[----:B------:R-:W-:Y:S01]  /*1a80*/  STS.U8 [R74+UR10+0x1400], R27 ;  /* 0x0014001b4a007988 */ /* 0x000fe2000800000a */
[----:B---3--:R-:W-:-:S03]  /*1a90*/  ISETP.LT.AND P2, PT, RZ, UR15, PT ;  /* 0x0000000fff007c0c */ /* 0x008fc6000bf41270 */
[----:B------:R-:W-:Y:S04]  /*1aa0*/  STS.U8 [R74+UR10+0x1800], R31 ;  /* 0x0018001f4a007988 */ /* 0x000fe8000800000a */
        /* <DEDUP_REMOVED lines=8> */
[----:B------:R1:W-:Y:S04]  /*1b30*/  STS.U8 [R73+UR10+0x100], R2 ;  /* 0x0001000249007988 */ /* 0x0003e8000800000a */
[----:B------:R3:W-:Y:S04]  /*1b40*/  STS.U8 [R73+UR10+0x500], R6 ;  /* 0x0005000649007988 */ /* 0x0007e8000800000a */
[----:B------:R0:W-:Y:S04]  /*1b50*/  STS.U8 [R73+UR10+0x900], R10 ;  /* 0x0009000a49007988 */ /* 0x0001e8000800000a */
[----:B------:R0:W-:Y:S04]  /*1b60*/  STS.U8 [R73+UR10+0xd00], R14 ;  /* 0x000d000e49007988 */ /* 0x0001e8000800000a */
        /* <DEDUP_REMOVED lines=43> */
[----:B------:R0:W-:Y:S01]  /*1e20*/  STS.U8 [R71+UR10+0x3f00], R90 ;  /* 0x003f005a47007988 */ /* 0x0001e2000800000a */
[----:B------:R-:W-:Y:S01]  /*1e30*/  STTM.x64 tmem[UR11], RZ ;  /* 0x000000ff000079ed */ /* 0x000fe2000834000b */
[----:B------:R-:W0:Y:S02]  /*1e40*/  FENCE.VIEW.ASYNC.T ;  /* 0x00000000000073c6 */ /* 0x000e240000000200 */
[----:B0-----:R-:W-:Y:S01]  /*1e50*/  BAR.SYNC.DEFER_BLOCKING 0x0 ;  /* 0x0000000000007b1d */ /* 0x001fe20000010000 */
[----:B----4-:R-:W-:-:S02]  /*1e60*/  PRMT R13, RZ, 0x7610, R13 ;  /* 0x00007610ff0d7816 */ /* 0x010fc4000000000d */
[----:B--2---:R-:W-:-:S03]  /*1e70*/  PRMT R17, RZ, 0x7610, R17 ;  /* 0x00007610ff117816 */ /* 0x004fc60000000011 */
[----:B------:R-:W0:Y:S02]  /*1e80*/  FENCE.VIEW.ASYNC.S ;  /* 0x00000000000073c6 */ /* 0x000e240000000000 */
[----:B0-----:R0:W2:Y:S02]  /*1e90*/  @!UP1 SYNCS.EXCH.64 URZ, [UR13], UR8 ;  /* 0x000000080dff95b2 */ /* 0x0010a40008000100 */
[----:B--2---:R-:W-:Y:S01]  /*1ea0*/  BAR.SYNC.DEFER_BLOCKING 0x0 ;  /* 0x0000000000007b1d */ /* 0x004fe20000010000 */
[----:B-1----:R-:W-:Y:S02]  /*1eb0*/  PRMT R2, RZ, 0x7610, R2 ;  /* 0x00007610ff027816 */ /* 0x002fe40000000002 */
[----:B---3--:R-:W-:Y:S02]  /*1ec0*/  PRMT R6, RZ, 0x7610, R6 ;  /* 0x00007610ff067816 */ /* 0x008fe40000000006 */
[----:B------:R-:W-:Y:S02]  /*1ed0*/  PRMT R10, RZ, 0x7610, R10 ;  /* 0x00007610ff0a7816 */ /* 0x000fe4000000000a */
[----:B------:R-:W-:-:S02]  /*1ee0*/  PRMT R14, RZ, 0x7610, R14 ;  /* 0x00007610ff0e7816 */ /* 0x000fc4000000000e */
[----:B------:R-:W-:Y:S02]  /*1ef0*/  PRMT R7, RZ, 0x7610, R7 ;  /* 0x00007610ff077816 */ /* 0x000fe40000000007 */
[----:B------:R-:W-:Y:S02]  /*1f00*/  PRMT R11, RZ, 0x7610, R11 ;  /* 0x00007610ff0b7816 */ /* 0x000fe4000000000b */
[----:B------:R-:W-:Y:S02]  /*1f10*/  PRMT R15, RZ, 0x7610, R15 ;  /* 0x00007610ff0f7816 */ /* 0x000fe4000000000f */
[----:B------:R-:W-:Y:S02]  /*1f20*/  PRMT R19, RZ, 0x7610, R19 ;  /* 0x00007610ff137816 */ /* 0x000fe40000000013 */
[----:B------:R-:W-:Y:S02]  /*1f30*/  PRMT R4, RZ, 0x7610, R4 ;  /* 0x00007610ff047816 */ /* 0x000fe40000000004 */
[----:B------:R-:W-:-:S02]  /*1f40*/  PRMT R8, RZ, 0x7610, R8 ;  /* 0x00007610ff087816 */ /* 0x000fc40000000008 */
[----:B------:R-:W-:Y:S02]  /*1f50*/  PRMT R12, RZ, 0x7610, R12 ;  /* 0x00007610ff0c7816 */ /* 0x000fe4000000000c */
[----:B------:R-:W-:Y:S01]  /*1f60*/  PRMT R16, RZ, 0x7610, R16 ;  /* 0x00007610ff107816 */ /* 0x000fe20000000010 */
[----:B------:R-:W2:Y:S04]  /*1f70*/  @P2 LDG.E.U8 R5, desc[UR30][R140.64] ;  /* 0x0000001e8c052981 */ /* 0x000ea8000c1e1100 */
[----:B------:R-:W3:Y:S04]  /*1f80*/  @P2 LDG.E.U8 R9, desc[UR30][R132.64] ;  /* 0x0000001e84092981 */ /* 0x000ee8000c1e1100 */
[----:B------:R-:W4:Y:S04]  /*1f90*/  @P2 LDG.E.U8 R13, desc[UR30][R124.64] ;  /* 0x0000001e7c0d2981 */ /* 0x000f28000c1e1100 */
        /* <DEDUP_REMOVED lines=12> */
[----:B------:R-:W4:Y:S01]  /*2060*/  @P2 LDG.E.U8 R16, desc[UR30][R110.64] ;  /* 0x0000001e6e102981 */ /* 0x000f22000c1e1100 */
[----:B0-----:R-:W-:-:S04]  /*2070*/  @!UP0 UIADD3 UR8, UPT, UPT, -UR5, 0x100000, URZ ;  /* 0x0010000005088890 */ /* 0x001fc8000fffe1ff */
[----:B------:R-:W-:Y:S02]  /*2080*/  @!UP0 USHF.L.U32 UR9, UR8, 0xb, URZ ;  /* 0x0000000b08098899 */ /* 0x000fe400080006ff */
[----:B------:R-:W-:Y:S01]  /*2090*/  @!UP0 USHF.L.U32 UR8, UR8, 0x1, URZ ;  /* 0x0000000108088899 */ /* 0x000fe200080006ff */
[----:B------:R-:W-:Y:S01]  /*20a0*/  VOTEU.ALL UP1, P1 ;  /* 0x0000000000ff7886 */ /* 0x000fe20000820000 */
[----:B------:R-:W-:-:S04]  /*20b0*/  @!UP0 UIADD3 UR4, UPT, UPT, -UR5, 0x100000, URZ ;  /* 0x0010000005048890 */ /* 0x000fc8000fffe1ff */
[----:B------:R-:W-:Y:S02]  /*20c0*/  @!UP0 USHF.L.U32 UR5, UR4, 0xb, URZ ;  /* 0x0000000b04058899 */ /* 0x000fe400080006ff */
[----:B------:R-:W-:Y:S02]  /*20d0*/  @!UP0 USHF.L.U32 UR4, UR4, 0x1, URZ ;  /* 0x0000000104048899 */ /* 0x000fe400080006ff */
[----:B------:R-:W-:Y:S01]  /*20e0*/  UIADD3 UR12, UPT, UPT, UR35, 0x80, URZ ;  /* 0x00000080230c7890 */ /* 0x000fe2000fffe0ff */
[----:B------:R-:W-:-:S03]  /*20f0*/  ISETP.EQ.U32.AND P3, PT, RZ, UR22, P2 ;  /* 0x00000016ff007c0c */ /* 0x000fc60009762070 */
[----:B------:R-:W-:-:S04]  /*2100*/  UIADD3 UR6, UPT, UPT, UR6, UR12, URZ ;  /* 0x0000000c06067290 */ /* 0x000fc8000fffe0ff */
[----:B------:R-:W-:Y:S01]  /*2110*/  ULEA UR14, UR14, UR6, 0x12 ;  /* 0x000000060e0e7291 */ /* 0x000fe2000f8e90ff */
[----:B------:R0:W1:Y:S01]  /*2120*/  @!UP1 SYNCS.EXCH.64 URZ, [UR10+0x8008], UR8 ;  /* 0x008008080aff95b2 */ /* 0x0000620008000100 */
[----:B------:R-:W-:Y:S01]  /*2130*/  VOTEU.ALL UP1, P1 ;  /* 0x0000000000ff7886 */ /* 0x000fe20000820000 */
[----:B------:R-:W-:Y:S02]  /*2140*/  UIADD3 UR6, UPT, UPT, UR10, 0x6000, URZ ;  /* 0x000060000a067890 */ /* 0x000fe4000fffe0ff */
[----:B--2---:R0:W-:Y:S04]  /*2150*/  STS.U8 [R74+UR10+0x5000], R5 ;  /* 0x005000054a007988 */ /* 0x0041e8000800000a */
[----:B---3--:R0:W-:Y:S04]  /*2160*/  STS.U8 [R74+UR10+0x5400], R9 ;  /* 0x005400094a007988 */ /* 0x0081e8000800000a */
[----:B----4-:R0:W-:Y:S04]  /*2170*/  STS.U8 [R74+UR10+0x5800], R13 ;  /* 0x0058000d4a007988 */ /* 0x0101e8000800000a */
        /* <DEDUP_REMOVED lines=13> */
[----:B-1----:R1:W-:Y:S06]  /*2250*/  MEMBAR.ALL.CTA ;  /* 0x0000000000007992 */ /* 0x0023ec0000008000 */
[----:B-1----:R-:W-:Y:S04]  /*2260*/  FENCE.VIEW.ASYNC.S ;  /* 0x00000000000073c6 */ /* 0x002fe80000000000 */
[----:B------:R-:W1:Y:S02]  /*2270*/  FENCE.VIEW.ASYNC.S ;  /* 0x00000000000073c6 */ /* 0x000e640000000000 */
[----:B-1----:R0:W1:Y:S02]  /*2280*/  @!UP1 SYNCS.EXCH.64 URZ, [UR10+0x6000], UR4 ;  /* 0x006000040aff95b2 */ /* 0x0020640008000100 */
[----:B-1----:R-:W-:Y:S06]  /*2290*/  BAR.SYNC.DEFER_BLOCKING 0x0 ;  /* 0x0000000000007b1d */ /* 0x002fec0000010000 */
[----:B0-----:R-:W-:Y:S05]  /*22a0*/  @!P3 BRA `(.L_x_6) ;  /* 0x000000000084b947 */ /* 0x001fea0003800000 */
[----:B------:R-:W-:Y:S02]  /*22b0*/  UIADD3 UR4, UPT, UPT, UR10, 0x5000, URZ ;  /* 0x000050000a047890 */ /* 0x000fe4000fffe0ff */
[----:B------:R-:W-:Y:S02]  /*22c0*/  USHF.R.U32.HI UR8, URZ, 0x4, UR10 ;  /* 0x00000004ff087899 */ /* 0x000fe4000801160a */
[----:B------:R-:W-:Y:S02]  /*22d0*/  USHF.R.U32.HI UR4, URZ, 0x4, UR4 ;  /* 0x00000004ff047899 */ /* 0x000fe40008011604 */
[----:B------:R-:W-:Y:S02]  /*22e0*/  USGXT.U32 UR8, UR8, 0xe ;  /* 0x0000000e0808789a */ /* 0x000fe40008000000 */
[----:B------:R-:W-:Y:S02]  /*22f0*/  USGXT.U32 UR16, UR4, 0xe ;  /* 0x0000000e0410789a */ /* 0x000fe40008000000 */
[----:B------:R-:W-:-:S02]  /*2300*/  UIADD3 UR32, UP1, UPT, UR8, 0x100, URZ ;  /* 0x0000010008207890 */ /* 0x000fc4000ff3e0ff */
[----:B------:R-:W-:Y:S01]  /*2310*/  UIADD3 UR28, UP2, UPT, UR16, 0x2, URZ ;  /* 0x00000002101c7890 */ /* 0x000fe2000ff5e0ff */
[----:B------:R-:W-:Y:S01]  /*2320*/  UMOV UR4, URZ ;  /* 0x000000ff00047c82 */ /* 0x000fe20008000000 */
[----:B------:R-:W-:Y:S01]  /*2330*/  UMOV UR36, 0x0 ;  /* 0x0000000000247882 */ /* 0x000fe20000000000 */
[----:B------:R-:W-:Y:S02]  /*2340*/  UIADD3.X UR33, UPT, UPT, UR4, 0x40004040, URZ, UP1, !UPT ;  /* 0x4000404004217890 */ /* 0x000fe40008ffe4ff */
[----:B------:R-:W-:Y:S02]  /*2350*/  UIADD3.X UR29, UPT, UPT, UR4, 0x40004040, URZ, UP2, !UPT ;  /* 0x40004040041d7890 */ /* 0x000fe400097fe4ff */
[----:B------:R-:W-:Y:S02]  /*2360*/  UIADD3.64 UR18, UPT, UPT, UR32, 0x100, URZ ;  /* 0x0000010020127897 */ /* 0x000fe4000fffe0ff */
[----:B------:R-:W-:Y:S02]  /*2370*/  UIADD3.64 UR20, UPT, UPT, UR28, 0x2, URZ ;  /* 0x000000021c147897 */ /* 0x000fe4000fffe0ff */
[----:B------:R-:W-:-:S02]  /*2380*/  UIADD3.64 UR24, UPT, UPT, UR32, 0x200, URZ ;  /* 0x0000020020187897 */ /* 0x000fc4000fffe0ff */
[----:B------:R-:W-:Y:S01]  /*2390*/  UIADD3.64 UR26, UPT, UPT, UR28, 0x4, URZ ;  /* 0x000000041c1a7897 */ /* 0x000fe2000fffe0ff */
[----:B------:R-:W-:Y:S01]  /*23a0*/  UMOV UR37, 0x8088010 ;  /* 0x0808801000257882 */ /* 0x000fe20000000000 */
[----:B------:R-:W-:Y:S01]  /*23b0*/  UMOV UR9, 0x40004040 ;  /* 0x4000404000097882 */ /* 0x000fe20000000000 */
[----:B------:R-:W-:Y:S01]  /*23c0*/  UMOV UR17, 0x40004040 ;  /* 0x4000404000117882 */ /* 0x000fe20000000000 */
[----:B------:R-:W-:Y:S01]  /*23d0*/  UMOV UR38, 0x0 ;  /* 0x0000000000267882 */ /* 0x000fe20000000000 */
[----:B------:R-:W-:Y:S01]  /*23e0*/  UMOV UR39, 0x8088010 ;  /* 0x0808801000277882 */ /* 0x000fe20000000000 */
[----:B------:R-:W-:Y:S01]  /*23f0*/  UMOV UR40, 0x0 ;  /* 0x0000000000287882 */ /* 0x000fe20000000000 */
[----:B------:R-:W-:Y:S01]  /*2400*/  UMOV UR41, 0x8088010 ;  /* 0x0808801000297882 */ /* 0x000fe20000000000 */
[----:B------:R-:W-:Y:S01]  /*2410*/  UMOV UR4, UR6 ;  /* 0x0000000600047c82 */ /* 0x000fe20008000000 */
[----:B------:R-:W-:Y:S01]  /*2420*/  UMOV UR5, URZ ;  /* 0x000000ff00057c82 */ /* 0x000fe20008000000 */
[----:B------:R0:W-:Y:S01]  /*2430*/  UTCQMMA gdesc[UR8], gdesc[UR16], tmem[UR12], tmem[UR36], idesc[UR37], !UPT ;  /* 0x00ff2410080075ea */ /* 0x0001e2000f80030c */
[----:B------:R-:W-:Y:S01]  /*2440*/  UMOV UR42, 0x0 ;  /* 0x00000000002a7882 */ /* 0x000fe20000000000 */
[----:B------:R-:W-:Y:S01]  /*2450*/  UMOV UR43, 0x8088010 ;  /* 0x08088010002b7882 */ /* 0x000fe20000000000 */
[----:B------:R0:W-:Y:S01]  /*2460*/  UTCQMMA gdesc[UR32], gdesc[UR28], tmem[UR12], tmem[UR38], idesc[UR39], UPT ;  /* 0x00ff261c200075ea */ /* 0x0001e2000b80030c */
[----:B------:R-:W-:Y:S01]  /*2470*/  UMOV UR4, UR4 ;  /* 0x0000000400047c82 */ /* 0x000fe20008000000 */
[----:B------:R0:W-:Y:S01]  /*2480*/  UTCQMMA gdesc[UR18], gdesc[UR20], tmem[UR12], tmem[UR40], idesc[UR41], UPT ;  /* 0x00ff2814120075ea */ /* 0x0001e2000b80030c */
[----:B------:R0:W-:Y:S01]  /*2490*/  UTCQMMA gdesc[UR24], gdesc[UR26], tmem[UR12], tmem[UR42], idesc[UR43], UPT ;  /* 0x00ff2a1a180075ea */ /* 0x0001e2000b80030c */
[----:B------:R0:W-:Y:S01]  /*24a0*/  UTCBAR [UR4], URZ ;  /* 0x000000ff040073e9 */ /* 0x0001e200080000ff */
[----:B------:R-:W-:Y:S01]  /*24b0*/  NOP ;  /* 0x0000000000007918 */ /* 0x000fe20000000000 */
.L_x_6:
[----:B------:R-:W-:Y:S05]  /*24c0*/  @!P2 BRA `(.L_x_7) ;  /* 0x000000000008a947 */ /* 0x000fea0003800000 */
[----:B------:R-:W1:Y:S02]  /*24d0*/  SYNCS.PHASECHK.TRANS64.TRYWAIT P4, [UR10+0x6000], RZ ;  /* 0x006000ffff0075a7 */ /* 0x000e64000808110a */
[----:B-1----:R-:W-:Y:S05]  /*24e0*/  @!P4 BRA `(.L_x_8) ;  /* 0x000000600090c947 */ /* 0x002fea0003800000 */
.L_x_7:
[----:B------:R-:W-:Y:S01]  /*24f0*/  BAR.SYNC.DEFER_BLOCKING 0x0 ;  /* 0x0000000000007b1d */ /* 0x000fe20000010000 */
[----:B------:R-:W-:-:S05]  /*2500*/  SHF.R.U32.HI R25, RZ, 0x5, R0 ;  /* 0x00000005ff197819 */ /* 0x000fca0000011600 */
[----:B0-----:R-:W0:Y:S02]  /*2510*/  LDCU UR8, c[0x0][0x3a8] ;  /* 0x00007500ff0877ac */ /* 0x001e240008000800 */
[----:B------:R-:W1:Y:S01]  /*2520*/  LDC.64 R50, c[0x0][0x390] ;  /* 0x0000e400ff327b82 */ /* 0x000e620000000a00 */
[----:B------:R-:W-:Y:S01]  /*2530*/  LDTM.16dp32bit_t0_t15.x16 R4, tmem[UR14] ;  /* 0x0000000e000479ee */ /* 0x000fe20008a00000 */
[----:B------:R-:W0:Y:S01]  /*2540*/  LDTM.16dp32bit_t16_t31.x16 R4, tmem[UR14+0x10] ;  /* 0x0000100e000479ee */ /* 0x000e220008a20000 */
[----:B------:R-:W2:Y:S05]  /*2550*/  LDCU.64 UR18, c[0x0][0x3d0] ;  /* 0x00007a00ff1277ac */ /* 0x000eaa0008000a00 */
[----:B------:R-:W3:Y:S01]  /*2560*/  LDC R24, c[0x0][0x3d8] ;  /* 0x0000f600ff187b82 */ /* 0x000ee20000000800 */
[----:B------:R-:W4:Y:S01]  /*2570*/  @!P1 SYNCS.CCTL.IV [UR10+0x6000] ;  /* 0x00600000ff0099b1 */ /* 0x000f22000800000a */
[----:B------:R-:W-:Y:S01]  /*2580*/  NOP ;  /* 0x0000000000007918 */ /* 0x000fe20000000000 */
[----:B--2---:R-:W-:Y:S01]  /*2590*/  UIMAD UR4, UR7, UR18, URZ ;  /* 0x00000012070472a4 */ /* 0x004fe2000f8e02ff */
[----:B0-----:R-:W-:Y:S01]  /*25a0*/  FMUL R2, R4, UR8 ;  /* 0x0000000804027c20 */ /* 0x001fe20008400000 */
[----:B------:R-:W-:Y:S01]  /*25b0*/  FMUL R21, R5, UR8 ;  /* 0x0000000805157c20 */ /* 0x000fe20008400000 */
[----:B------:R-:W-:Y:S01]  /*25c0*/  FMUL R20, R6, UR8 ;  /* 0x0000000806147c20 */ /* 0x000fe20008400000 */
[----:B------:R-:W-:Y:S01]  /*25d0*/  FMUL R22, R7, UR8 ;  /* 0x0000000807167c20 */ /* 0x000fe20008400000 */
[----:B------:R-:W-:Y:S01]  /*25e0*/  FMUL R23, R8, UR8 ;  /* 0x0000000808177c20 */ /* 0x000fe20008400000 */
[----:B------:R-:W-:-:S02]  /*25f0*/  USHF.R.S32.HI UR5, URZ, 0x1f, UR4 ;  /* 0x0000001fff057899 */ /* 0x000fc40008011404 */
[----:B------:R-:W-:Y:S01]  /*2600*/  FMNMX3 R20, R2, R21, R20, !PT ;  /* 0x0000001502147276 */ /* 0x000fe20007800014 */
[----:B------:R-:W-:Y:S01]  /*2610*/  FMUL R2, R9, UR8 ;  /* 0x0000000809027c20 */ /* 0x000fe20008400000 */
[----:B------:R-:W-:Y:S02]  /*2620*/  FMUL R21, R10, UR8 ;  /* 0x000000080a157c20 */ /* 0x000fe40008400000 */
[----:B------:R-:W-:Y:S01]  /*2630*/  FMNMX3 R22, R20, R22, R23, !PT ;  /* 0x0000001614167276 */ /* 0x000fe20007800017 */
[----:B------:R-:W-:Y:S01]  /*2640*/  FMUL R20, R11, UR8 ;  /* 0x000000080b147c20 */ /* 0x000fe20008400000 */
[----:B------:R-:W-:Y:S02]  /*2650*/  FMUL R23, R12, UR8 ;  /* 0x000000080c177c20 */ /* 0x000fe40008400000 */
[----:B------:R-:W-:Y:S01]  /*2660*/  FMNMX3 R22, R22, R2, R21, !PT ;  /* 0x0000000216167276 */ /* 0x000fe20007800015 */
[----:B------:R-:W-:Y:S01]  /*2670*/  FMUL R2, R13, UR8 ;  /* 0x000000080d027c20 */ /* 0x000fe20008400000 */
[----:B------:R-:W-:-:S02]  /*2680*/  FMUL R21, R14, UR8 ;  /* 0x000000080e157c20 */ /* 0x000fc40008400000 */
[----:B------:R-:W-:Y:S01]  /*2690*/  FMNMX3 R22, R22, R20, R23, !PT ;  /* 0x0000001416167276 */ /* 0x000fe20007800017 */
[----:B------:R-:W-:Y:S01]  /*26a0*/  FMUL R20, R15, UR8 ;  /* 0x000000080f147c20 */ /* 0x000fe20008400000 */
[----:B------:R-:W-:Y:S02]  /*26b0*/  FMUL R23, R16, UR8 ;  /* 0x0000000810177c20 */ /* 0x000fe40008400000 */
[----:B------:R-:W-:Y:S01]  /*26c0*/  FMNMX3 R22, R22, R2, R21, !PT ;  /* 0x0000000216167276 */ /* 0x000fe20007800015 */
[----:B------:R-:W-:Y:S01]  /*26d0*/  FMUL R2, R17, UR8 ;  /* 0x0000000811027c20 */ /* 0x000fe20008400000 */
[----:B------:R-:W-:Y:S02]  /*26e0*/  FMUL R21, R18, UR8 ;  /* 0x0000000812157c20 */ /* 0x000fe40008400000 */
[----:B------:R-:W-:Y:S01]  /*26f0*/  FMNMX3 R22, R22, R20, R23, !PT ;  /* 0x0000001416167276 */ /* 0x000fe20007800017 */
[----:B------:R-:W-:-:S03]  /*2700*/  FMUL R20, R19, UR8 ;  /* 0x0000000813147c20 */ /* 0x000fc60008400000 */
[----:B------:R-:W-:Y:S02]  /*2710*/  FMNMX3 R21, R22, R2, R21, !PT ;  /* 0x0000000216157276 */ /* 0x000fe40007800015 */
[--C-:B------:R-:W-:Y:S02]  /*2720*/  SHF.R.U32.HI R22, RZ, 0x2, R0.reuse ;  /* 0x00000002ff167819 */ /* 0x100fe40000011600 */
[----:B------:R-:W-:Y:S02]  /*2730*/  FMNMX R20, R20, R21, !PT ;  /* 0x0000001514147209 */ /* 0x000fe40007800000 */
[----:B------:R-:W-:Y:S02]  /*2740*/  LOP3.LUT R23, R22, 0x38, RZ, 0xc0, !PT ;  /* 0x0000003816177812 */ /* 0x000fe400078ec0ff */
[----:B------:R-:W-:Y:S01]  /*2750*/  LOP3.LUT R2, R0, 0x1f, RZ, 0xc0, !PT ;  /* 0x0000001f00027812 */ /* 0x000fe200078ec0ff */
[----:B------:R-:W0:Y:S01]  /*2760*/  SHFL.BFLY PT, R107, R20, 0x10, 0x1f ;  /* 0x0e001f00146b7f89 */ /* 0x000e2200000e0000 */
[----:B------:R-:W-:-:S03]  /*2770*/  LOP3.LUT R23, R23, 0x1f, R0, 0xf8, !PT ;  /* 0x0000001f17177812 */ /* 0x000fc600078ef800 */
[----:B------:R-:W-:Y:S01]  /*2780*/  IMAD R21, R2, UR19, RZ ;  /* 0x0000001302157c24 */ /* 0x000fe2000f8e02ff */
[----:B------:R-:W-:Y:S01]  /*2790*/  SGXT.U32 R2, R25, 0x3 ;  /* 0x000000031902781a */ /* 0x000fe20000000000 */
[----:B------:R-:W-:Y:S01]  /*27a0*/  IMAD.SHL.U32 R23, R23, 0x10, RZ ;  /* 0x0000001017177824 */ /* 0x000fe200078e00ff */
[----:B------:R-:W-:Y:S02]  /*27b0*/  PRMT R25, RZ, 0x7610, R25 ;  /* 0x00007610ff197816 */ /* 0x000fe40000000019 */
[----:B-1----:R-:W-:Y:S01]  /*27c0*/  IADD3 R79, P4, P5, R21, UR4, R50 ;  /* 0x00000004154f7c10 */ /* 0x002fe2000fd9e032 */
[----:B---3--:R-:W-:Y:S01]  /*27d0*/  IMAD R2, R2, R24, RZ ;  /* 0x0000001802027224 */ /* 0x008fe200078e02ff */
[----:B------:R-:W-:Y:S01]  /*27e0*/  SHF.R.S32.HI R22, RZ, 0x1f, R21 ;  /* 0x0000001fff167819 */ /* 0x000fe20000011415 */
[----:B------:R-:W-:Y:S01]  /*27f0*/  UIADD3 UR4, UPT, UPT, UR22, 0x18, URZ ;  /* 0x0000001816047890 */ /* 0x000fe2000fffe0ff */
[----:B------:R-:W-:Y:S02]  /*2800*/  SHF.R.U32.HI R21, RZ, 0x1, R0 ;  /* 0x00000001ff157819 */ /* 0x000fe40000011600 */
[----:B------:R-:W-:-:S02]  /*2810*/  IADD3.X R51, PT, PT, R22, UR5, R51, P4, P5 ;  /* 0x0000000516337c10 */ /* 0x000fc4000a7ea433 */
[----:B------:R-:W-:-:S04]  /*2820*/  IADD3 R108, P4, PT, R2, R79, RZ ;  /* 0x0000004f026c7210 */ /* 0x000fc80007f9e0ff */
[----:B------:R-:W-:Y:S02]  /*2830*/  LEA.HI.X.SX32 R109, R2, R51, 0x1, P4 ;  /* 0x00000033026d7211 */ /* 0x000fe400020f0eff */
[----:B0-----:R-:W-:-:S05]  /*2840*/  FMNMX3 R107, R20, -INF , R107, !PT ;  /* 0xff800000146b7876 */ /* 0x001fca000780006b */
[----:B------:R-:W-:-:S04]  /*2850*/  FADD R20, -R107, -INF ;  /* 0xff8000006b147421 */ /* 0x000fc80000000100 */
[----:B------:R-:W-:Y:S01]  /*2860*/  FMUL R145, R20, 1.4426950216293334961 ;  /* 0x3fb8aa3b14917820 */ /* 0x000fe20000400000 */
[----:B------:R-:W-:-:S04]  /*2870*/  LOP3.LUT R20, R23, 0x1b0, RZ, 0xc0, !PT ;  /* 0x000001b017147812 */ /* 0x000fc800078ec0ff */
[----:B------:R-:W-:Y:S01]  /*2880*/  LOP3.LUT R22, R20, 0x40, R21, 0xf8, !PT ;  /* 0x0000004014167812 */ /* 0x000fe200078ef815 */
[C---:B------:R-:W-:Y:S01]  /*2890*/  IMAD R20, R24.reuse, 0x8, R2 ;  /* 0x0000000818147824 */ /* 0x040fe200078e0202 */
[----:B------:R-:W4:Y:S03]  /*28a0*/  MUFU.EX2 R145, R145 ;  /* 0x0000009100917308 */ /* 0x000f260000000800 */
[----:B------:R-:W-:Y:S01]  /*28b0*/  IMAD R21, R24, 0x8, R20 ;  /* 0x0000000818157824 */ /* 0x000fe200078e0214 */
[----:B------:R-:W-:Y:S01]  /*28c0*/  IADD3 R104, P4, PT, R20, R79, RZ ;  /* 0x0000004f14687210 */ /* 0x000fe20007f9e0ff */
[----:B------:R-:W-:-:S03]  /*28d0*/  VIADD R2, R22, UR10 ;  /* 0x0000000a16027c36 */ /* 0x000fc60008000000 */
[----:B------:R-:W-:Y:S01]  /*28e0*/  LEA.HI.X.SX32 R105, R20, R51, 0x1, P4 ;  /* 0x0000003314697211 */ /* 0x000fe200020f0eff */
[----:B------:R-:W-:Y:S01]  /*28f0*/  IMAD R20, R24, UR4, RZ ;  /* 0x0000000418147c24 */ /* 0x000fe2000f8e02ff */
[----:B------:R-:W-:-:S04]  /*2900*/  IADD3 R102, P5, PT, R21, R79, RZ ;  /* 0x0000004f15667210 */ /* 0x000fc80007fbe0ff */
[----:B------:R-:W-:Y:S01]  /*2910*/  LEA.HI.X.SX32 R103, R21, R51, 0x1, P5 ;  /* 0x0000003315677211 */ /* 0x000fe200028f0eff */
[----:B------:R-:W-:Y:S01]  /*2920*/  IMAD R21, R24, 0x10, R21 ;  /* 0x0000001018157824 */ /* 0x000fe200078e0215 */
[C---:B------:R-:W-:Y:S01]  /*2930*/  IADD3 R100, P4, PT, R20.reuse, R79, RZ ;  /* 0x0000004f14647210 */ /* 0x040fe20007f9e0ff */
[----:B----4-:R-:W-:Y:S03]  /*2940*/  STSM.16.M88 [R2+0x5000], R145 ;  /* 0x0050009102007844 */ /* 0x010fe60000000000 */
[----:B------:R-:W-:Y:S01]  /*2950*/  LEA.HI.X.SX32 R101, R20, R51, 0x1, P4 ;  /* 0x0000003314657211 */ /* 0x000fe200020f0eff */
[C---:B------:R-:W-:Y:S01]  /*2960*/  IMAD R20, R24.reuse, 0x8, R21 ;  /* 0x0000000818147824 */ /* 0x040fe200078e0215 */
[C---:B------:R-:W-:Y:S01]  /*2970*/  IADD3 R98, P4, PT, R21.reuse, R79, RZ ;  /* 0x0000004f15627210 */ /* 0x040fe20007f9e0ff */
[----:B------:R-:W-:Y:S01]  /*2980*/  UIADD3 UR4, UPT, UPT, UR22, 0x38, URZ ;  /* 0x0000003816047890 */ /* 0x000fe2000fffe0ff */
[----:B------:R-:W-:Y:S02]  /*2990*/  BAR.SYNC.DEFER_BLOCKING 0x0 ;  /* 0x0000000000007b1d */ /* 0x000fe40000010000 */
[----:B------:R-:W-:Y:S01]  /*29a0*/  LEA.HI.X.SX32 R99, R21, R51, 0x1, P4 ;  /* 0x0000003315637211 */ /* 0x000fe200020f0eff */
[----:B------:R-:W-:Y:S01]  /*29b0*/  IMAD R21, R24, 0x8, R20 ;  /* 0x0000000818157824 */ /* 0x000fe200078e0214 */
[----:B------:R-:W-:-:S04]  /*29c0*/  IADD3 R96, P4, PT, R20, R79, RZ ;  /* 0x0000004f14607210 */ /* 0x000fc80007f9e0ff */
[----:B------:R-:W-:Y:S02]  /*29d0*/  LEA.HI.X.SX32 R97, R20, R51, 0x1, P4 ;  /* 0x0000003314617211 */ /* 0x000fe400020f0eff */
[----:B------:R-:W-:-:S04]  /*29e0*/  IADD3 R94, P4, PT, R21, R79, RZ ;  /* 0x0000004f155e7210 */ /* 0x000fc80007f9e0ff */
[----:B------:R-:W-:Y:S01]  /*29f0*/  LEA.HI.X.SX32 R95, R21, R51, 0x1, P4 ;  /* 0x00000033155f7211 */ /* 0x000fe200020f0eff */
[----:B------:R-:W-:-:S04]  /*2a00*/  IMAD R21, R24, 0x10, R21 ;  /* 0x0000001018157824 */ /* 0x000fc800078e0215 */
[C---:B------:R-:W-:Y:S01]  /*2a10*/  IMAD R20, R24.reuse, 0x8, R21 ;  /* 0x0000000818147824 */ /* 0x040fe200078e0215 */
[C---:B------:R-:W-:Y:S01]  /*2a20*/  IADD3 R90, P4, PT, R21.reuse, R79, RZ ;  /* 0x0000004f155a7210 */ /* 0x040fe20007f9e0ff */
[C---:B------:R-:W-:Y:S01]  /*2a30*/  IMAD R22, R24.reuse, UR4, RZ ;  /* 0x0000000418167c24 */ /* 0x040fe2000f8e02ff */
[----:B------:R-:W-:Y:S02]  /*2a40*/  UIADD3 UR4, UPT, UPT, UR22, 0x58, URZ ;  /* 0x0000005816047890 */ /* 0x000fe4000fffe0ff */
[----:B------:R-:W-:Y:S01]  /*2a50*/  LEA.HI.X.SX32 R91, R21, R51, 0x1, P4 ;  /* 0x00000033155b7211 */ /* 0x000fe200020f0eff */
[----:B------:R-:W-:Y:S01]  /*2a60*/  IMAD R21, R24, 0x8, R20 ;  /* 0x0000000818157824 */ /* 0x000fe200078e0214 */
[C---:B------:R-:W-:Y:S01]  /*2a70*/  IADD3 R88, P4, PT, R20.reuse, R79, RZ ;  /* 0x0000004f14587210 */ /* 0x040fe20007f9e0ff */
[----:B------:R-:W2:Y:S01]  /*2a80*/  @P2 LDG.E.U8 R25, desc[UR30][R108.64] ;  /* 0x0000001e6c192981 */ /* 0x000ea2000c1e1100 */
[----:B------:R-:W-:Y:S02]  /*2a90*/  PRMT R27, RZ, 0x7610, R27 ;  /* 0x00007610ff1b7816 */ /* 0x000fe4000000001b */
[----:B------:R-:W-:Y:S01]  /*2aa0*/  LEA.HI.X.SX32 R89, R20, R51, 0x1, P4 ;  /* 0x0000003314597211 */ /* 0x000fe200020f0eff */
[----:B------:R-:W-:Y:S01]  /*2ab0*/  IMAD R20, R24, UR4, RZ ;  /* 0x0000000418147c24 */ /* 0x000fe2000f8e02ff */
[----:B------:R-:W-:-:S02]  /*2ac0*/  IADD3 R86, P4, PT, R21, R79, RZ ;  /* 0x0000004f15567210 */ /* 0x000fc40007f9e0ff */
[----:B------:R-:W-:Y:S01]  /*2ad0*/  IADD3 R92, P5, PT, R22, R79, RZ ;  /* 0x0000004f165c7210 */ /* 0x000fe20007fbe0ff */
[----:B------:R-:W3:Y:S01]  /*2ae0*/  @P2 LDG.E.U8 R27, desc[UR30][R104.64] ;  /* 0x0000001e681b2981 */ /* 0x000ee2000c1e1100 */
[----:B------:R-:W-:Y:S01]  /*2af0*/  LEA.HI.X.SX32 R87, R21, R51, 0x1, P4 ;  /* 0x0000003315577211 */ /* 0x000fe200020f0eff */
[----:B------:R-:W-:Y:S01]  /*2b00*/  IMAD R21, R24, 0x10, R21 ;  /* 0x0000001018157824 */ /* 0x000fe200078e0215 */
[C---:B------:R-:W-:Y:S01]  /*2b10*/  IADD3 R84, P4, PT, R20.reuse, R79, RZ ;  /* 0x0000004f14547210 */ /* 0x040fe20007f9e0ff */
[----:B------:R-:W-:Y:S01]  /*2b20*/  UIADD3 UR4, UPT, UPT, UR22, 0x78, URZ ;  /* 0x0000007816047890 */ /* 0x000fe2000fffe0ff */
[----:B------:R-:W-:Y:S02]  /*2b30*/  PRMT R29, RZ, 0x7610, R29 ;  /* 0x00007610ff1d7816 */ /* 0x000fe4000000001d */
[----:B------:R-:W-:Y:S01]  /*2b40*/  LEA.HI.X.SX32 R85, R20, R51, 0x1, P4 ;  /* 0x0000003314557211 */ /* 0x000fe200020f0eff */
[----:B------:R-:W-:Y:S01]  /*2b50*/  IMAD R20, R24, 0x8, R21 ;  /* 0x0000000818147824 */ /* 0x000fe200078e0215 */
[----:B------:R-:W-:-:S02]  /*2b60*/  IADD3 R82, P4, PT, R21, R79, RZ ;  /* 0x0000004f15527210 */ /* 0x000fc40007f9e0ff */
[-C--:B------:R-:W-:Y:S01]  /*2b70*/  LEA.HI.X.SX32 R93, R22, R51.reuse, 0x1, P5 ;  /* 0x00000033165d7211 */ /* 0x080fe200028f0eff */
[C---:B------:R-:W-:Y:S01]  /*2b80*/  IMAD R22, R24.reuse, UR4, RZ ;  /* 0x0000000418167c24 */ /* 0x040fe2000f8e02ff */
[----:B------:R-:W-:Y:S01]  /*2b90*/  LEA.HI.X.SX32 R83, R21, R51, 0x1, P4 ;  /* 0x0000003315537211 */ /* 0x000fe200020f0eff */
[----:B------:R-:W-:Y:S01]  /*2ba0*/  IMAD R21, R24, 0x8, R20 ;  /* 0x0000000818157824 */ /* 0x000fe200078e0214 */
[-C--:B------:R-:W-:Y:S01]  /*2bb0*/  IADD3 R80, P4, PT, R20, R79.reuse, RZ ;  /* 0x0000004f14507210 */ /* 0x080fe20007f9e0ff */
[----:B------:R-:W4:Y:S01]  /*2bc0*/  @P2 LDG.E.U8 R29, desc[UR30][R102.64] ;  /* 0x0000001e661d2981 */ /* 0x000f22000c1e1100 */
[-C--:B------:R-:W-:Y:S02]  /*2bd0*/  IADD3 R76, P6, PT, R22, R79.reuse, RZ ;  /* 0x0000004f164c7210 */ /* 0x080fe40007fde0ff */
[----:B------:R-:W-:Y:S02]  /*2be0*/  IADD3 R78, P5, PT, R21, R79, RZ ;  /* 0x0000004f154e7210 */ /* 0x000fe40007fbe0ff */
[----:B------:R-:W-:-:S02]  /*2bf0*/  PRMT R31, RZ, 0x7610, R31 ;  /* 0x00007610ff1f7816 */ /* 0x000fc4000000001f */
[----:B------:R-:W-:Y:S02]  /*2c00*/  PRMT R33, RZ, 0x7610, R33 ;  /* 0x00007610ff217816 */ /* 0x000fe40000000021 */
[----:B------:R-:W-:Y:S02]  /*2c10*/  PRMT R35, RZ, 0x7610, R35 ;  /* 0x00007610ff237816 */ /* 0x000fe40000000023 */
[----:B------:R-:W-:Y:S01]  /*2c20*/  PRMT R37, RZ, 0x7610, R37 ;  /* 0x00007610ff257816 */ /* 0x000fe20000000025 */
[----:B------:R-:W5:Y:S01]  /*2c30*/  @P2 LDG.E.U8 R31, desc[UR30][R100.64] ;  /* 0x0000001e641f2981 */ /* 0x000f62000c1e1100 */
[----:B------:R-:W-:Y:S02]  /*2c40*/  PRMT R39, RZ, 0x7610, R39 ;  /* 0x00007610ff277816 */ /* 0x000fe40000000027 */
[----:B------:R-:W-:Y:S01]  /*2c50*/  PRMT R41, RZ, 0x7610, R41 ;  /* 0x00007610ff297816 */ /* 0x000fe20000000029 */
[----:B------:R-:W5:Y:S01]  /*2c60*/  @P2 LDG.E.U8 R33, desc[UR30][R98.64] ;  /* 0x0000001e62212981 */ /* 0x000f62000c1e1100 */
[----:B------:R-:W-:-:S02]  /*2c70*/  PRMT R43, RZ, 0x7610, R43 ;  /* 0x00007610ff2b7816 */ /* 0x000fc4000000002b */
[----:B------:R-:W-:Y:S01]  /*2c80*/  PRMT R45, RZ, 0x7610, R45 ;  /* 0x00007610ff2d7816 */ /* 0x000fe2000000002d */
[----:B------:R-:W5:Y:S01]  /*2c90*/  @P2 LDG.E.U8 R35, desc[UR30][R96.64] ;  /* 0x0000001e60232981 */ /* 0x000f62000c1e1100 */
[----:B------:R-:W-:Y:S02]  /*2ca0*/  PRMT R47, RZ, 0x7610, R47 ;  /* 0x00007610ff2f7816 */ /* 0x000fe4000000002f */
[----:B------:R-:W-:Y:S01]  /*2cb0*/  PRMT R49, RZ, 0x7610, R49 ;  /* 0x00007610ff317816 */ /* 0x000fe20000000031 */
[----:B------:R-:W5:Y:S01]  /*2cc0*/  @P2 LDG.E.U8 R37, desc[UR30][R94.64] ;  /* 0x0000001e5e252981 */ /* 0x000f62000c1e1100 */
[----:B------:R-:W-:Y:S02]  /*2cd0*/  PRMT R149, RZ, 0x7610, R149 ;  /* 0x00007610ff957816 */ /* 0x000fe40000000095 */
[----:B------:R-:W-:Y:S01]  /*2ce0*/  PRMT R151, RZ, 0x7610, R151 ;  /* 0x00007610ff977816 */ /* 0x000fe20000000097 */
[----:B------:R-:W5:Y:S01]  /*2cf0*/  @P2 LDG.E.U8 R39, desc[UR30][R92.64] ;  /* 0x0000001e5c272981 */ /* 0x000f62000c1e1100 */
[----:B------:R-:W-:-:S02]  /*2d00*/  PRMT R153, RZ, 0x7610, R153 ;  /* 0x00007610ff997816 */ /* 0x000fc40000000099 */
[-C--:B------:R-:W-:Y:S01]  /*2d10*/  LEA.HI.X.SX32 R81, R20, R51.reuse, 0x1, P4 ;  /* 0x0000003314517211 */ /* 0x080fe200020f0eff */
[----:B------:R-:W5:Y:S01]  /*2d20*/  @P2 LDG.E.U8 R41, desc[UR30][R90.64] ;  /* 0x0000001e5a292981 */ /* 0x000f62000c1e1100 */
[-C--:B------:R-:W-:Y:S02]  /*2d30*/  LEA.HI.X.SX32 R77, R22, R51.reuse, 0x1, P6 ;  /* 0x00000033164d7211 */ /* 0x080fe400030f0eff */
[----:B------:R-:W-:Y:S01]  /*2d40*/  LEA.HI.X.SX32 R79, R21, R51, 0x1, P5 ;  /* 0x00000033154f7211 */ /* 0x000fe200028f0eff */
[----:B------:R-:W5:Y:S04]  /*2d50*/  @P2 LDG.E.U8 R43, desc[UR30][R88.64] ;  /* 0x0000001e582b2981 */ /* 0x000f68000c1e1100 */
[----:B------:R-:W5:Y:S04]  /*2d60*/  @P2 LDG.E.U8 R45, desc[UR30][R86.64] ;  /* 0x0000001e562d2981 */ /* 0x000f68000c1e1100 */
[----:B------:R-:W5:Y:S04]  /*2d70*/  @P2 LDG.E.U8 R47, desc[UR30][R84.64] ;  /* 0x0000001e542f2981 */ /* 0x000f68000c1e1100 */
[----:B------:R-:W5:Y:S04]  /*2d80*/  @P2 LDG.E.U8 R49, desc[UR30][R82.64] ;  /* 0x0000001e52312981 */ /* 0x000f68000c1e1100 */
[----:B------:R-:W5:Y:S04]  /*2d90*/  @P2 LDG.E.U8 R149, desc[UR30][R80.64] ;  /* 0x0000001e50952981 */ /* 0x000f68000c1e1100 */
[----:B------:R-:W5:Y:S04]  /*2da0*/  @P2 LDG.E.U8 R151, desc[UR30][R78.64] ;  /* 0x0000001e4e972981 */ /* 0x000f68000c1e1100 */
[----:B------:R-:W5:Y:S01]  /*2db0*/  @P2 LDG.E.U8 R153, desc[UR30][R76.64] ;  /* 0x0000001e4c992981 */ /* 0x000f62000c1e1100 */
[--C-:B------:R-:W-:Y:S01]  /*2dc0*/  FFMA R4, R4, UR8, -R107.reuse ;  /* 0x0000000804047c23 */ /* 0x100fe2000800086b */
[--C-:B------:R-:W-:Y:S01]  /*2dd0*/  FFMA R5, R5, UR8, -R107.reuse ;  /* 0x0000000805057c23 */ /* 0x100fe2000800086b */
[----:B------:R-:W-:-:S02]  /*2de0*/  FFMA R6, R6, UR8, -R107 ;  /* 0x0000000806067c23 */ /* 0x000fc4000800086b */
[----:B------:R-:W-:Y:S01]  /*2df0*/  FMUL R4, R4, 1.4426950216293334961 ;  /* 0x3fb8aa3b04047820 */ /* 0x000fe20000400000 */
[----:B------:R-:W-:Y:S01]  /*2e00*/  FMUL R5, R5, 1.4426950216293334961 ;  /* 0x3fb8aa3b05057820 */ /* 0x000fe20000400000 */
[----:B------:R-:W-:Y:S01]  /*2e10*/  FMUL R6, R6, 1.4426950216293334961 ;  /* 0x3fb8aa3b06067820 */ /* 0x000fe20000400000 */
[--C-:B------:R-:W-:Y:S01]  /*2e20*/  FFMA R7, R7, UR8, -R107.reuse ;  /* 0x0000000807077c23 */ /* 0x100fe2000800086b */
[----:B------:R-:W-:Y:S02]  /*2e30*/  FFMA R8, R8, UR8, -R107 ;  /* 0x0000000808087c23 */ /* 0x000fe4000800086b */
[----:B------:R-:W-:Y:S01]  /*2e40*/  MUFU.EX2 R4, R4 ;  /* 0x0000000400047308 */ /* 0x000fe20000000800 */
[----:B------:R-:W-:Y:S01]  /*2e50*/  FMUL R7, R7, 1.4426950216293334961 ;  /* 0x3fb8aa3b07077820 */ /* 0x000fe20000400000 */
[----:B------:R-:W-:-:S06]  /*2e60*/  FMUL R8, R8, 1.4426950216293334961 ;  /* 0x3fb8aa3b08087820 */ /* 0x000fcc0000400000 */
[----:B------:R-:W0:Y:S01]  /*2e70*/  MUFU.EX2 R5, R5 ;  /* 0x0000000500057308 */ /* 0x000e220000000800 */
[--C-:B------:R-:W-:Y:S01]  /*2e80*/  FFMA R9, R9, UR8, -R107.reuse ;  /* 0x0000000809097c23 */ /* 0x100fe2000800086b */
[----:B------:R-:W-:-:S06]  /*2e90*/  FFMA R10, R10, UR8, -R107 ;  /* 0x000000080a0a7c23 */ /* 0x000fcc000800086b */
[----:B------:R-:W1:Y:S01]  /*2ea0*/  MUFU.EX2 R6, R6 ;  /* 0x0000000600067308 */ /* 0x000e620000000800 */
[----:B------:R-:W-:Y:S01]  /*2eb0*/  FMUL R9, R9, 1.4426950216293334961 ;  /* 0x3fb8aa3b09097820 */ /* 0x000fe20000400000 */
[----:B------:R-:W-:-:S06]  /*2ec0*/  FMUL R10, R10, 1.4426950216293334961 ;  /* 0x3fb8aa3b0a0a7820 */ /* 0x000fcc0000400000 */
[----:B------:R-:W1:Y:S01]  /*2ed0*/  MUFU.EX2 R7, R7 ;  /* 0x0000000700077308 */ /* 0x000e620000000800 */
[----:B------:R-:W-:Y:S01]  /*2ee0*/  FFMA R11, R11, UR8, -R107 ;  /* 0x000000080b0b7c23 */ /* 0x000fe2000800086b */
[----:B0-----:R-:W-:-:S06]  /*2ef0*/  FADD R21, R4, R5 ;  /* 0x0000000504157221 */ /* 0x001fcc0000000000 */
[----:B------:R-:W0:Y:S01]  /*2f00*/  MUFU.EX2 R8, R8 ;  /* 0x0000000800087308 */ /* 0x000e220000000800 */
[----:B------:R-:W-:Y:S01]  /*2f10*/  FMUL R11, R11, 1.4426950216293334961 ;  /* 0x3fb8aa3b0b0b7820 */ /* 0x000fe20000400000 */
[----:B------:R-:W-:Y:S01]  /*2f20*/  FFMA R12, R12, UR8, -R107 ;  /* 0x000000080c0c7c23 */ /* 0x000fe2000800086b */
[----:B-1----:R-:W-:-:S05]  /*2f30*/  FADD R20, R6, R21 ;  /* 0x0000001506147221 */ /* 0x002fca0000000000 */
[----:B------:R-:W1:Y:S01]  /*2f40*/  MUFU.EX2 R9, R9 ;  /* 0x0000000900097308 */ /* 0x000e620000000800 */
[----:B------:R-:W-:Y:S01]  /*2f50*/  FMUL R12, R12, 1.4426950216293334961 ;  /* 0x3fb8aa3b0c0c7820 */ /* 0x000fe20000400000 */
[----:B------:R-:W-:Y:S01]  /*2f60*/  FFMA R13, R13, UR8, -R107 ;  /* 0x000000080d0d7c23 */ /* 0x000fe2000800086b */
[----:B------:R-:W-:-:S05]  /*2f70*/  FADD R21, R7, R20 ;  /* 0x0000001407157221 */ /* 0x000fca0000000000 */
[----:B------:R-:W1:Y:S01]  /*2f80*/  MUFU.EX2 R10, R10 ;  /* 0x0000000a000a7308 */ /* 0x000e620000000800 */
[----:B------:R-:W-:Y:S01]  /*2f90*/  FMUL R13, R13, 1.4426950216293334961 ;  /* 0x3fb8aa3b0d0d7820 */ /* 0x000fe20000400000 */
[----:B------:R-:W-:Y:S01]  /*2fa0*/  FFMA R14, R14, UR8, -R107 ;  /* 0x000000080e0e7c23 */ /* 0x000fe2000800086b */
[----:B0-----:R-:W-:-:S05]  /*2fb0*/  FADD R20, R8, R21 ;  /* 0x0000001508147221 */ /* 0x001fca0000000000 */
        /* <DEDUP_REMOVED lines=14> */
[--C-:B------:R-:W-:Y:S01]  /*30a0*/  FFMA R18, R18, UR8, -R107.reuse ;  /* 0x0000000812127c23 */ /* 0x100fe2000800086b */
[----:B------:R-:W-:-:S05]  /*30b0*/  FFMA R19, R19, UR8, -R107 ;  /* 0x0000000813137c23 */ /* 0x000fca000800086b */
[----:B------:R-:W0:Y:S01]  /*30c0*/  MUFU.EX2 R15, R15 ;  /* 0x0000000f000f7308 */ /* 0x000e220000000800 */
[----:B-1----:R-:W-:Y:S01]  /*30d0*/  FADD R20, R12, R21 ;  /* 0x000000150c147221 */ /* 0x002fe20000000000 */
[----:B------:R-:W-:Y:S01]  /*30e0*/  FMUL R18, R18, 1.4426950216293334961 ;  /* 0x3fb8aa3b12127820 */ /* 0x000fe20000400000 */
[----:B------:R-:W-:Y:S01]  /*30f0*/  FMUL R19, R19, 1.4426950216293334961 ;  /* 0x3fb8aa3b13137820 */ /* 0x000fe20000400000 */
[----:B------:R-:W-:-:S04]  /*3100*/  LOP3.LUT R70, R23, 0x1f0, RZ, 0xc0, !PT ;  /* 0x000001f017467812 */ /* 0x000fc800078ec0ff */
[----:B------:R-:W1:Y:S01]  /*3110*/  MUFU.EX2 R16, R16 ;  /* 0x0000001000107308 */ /* 0x000e620000000800 */
[----:B------:R-:W-:Y:S01]  /*3120*/  FADD R21, R13, R20 ;  /* 0x000000140d157221 */ /* 0x000fe20000000000 */
[----:B------:R-:W2:Y:S06]  /*3130*/  LDSM.16.M88 R142, [R70+UR10+0x5000] ;  /* 0x0050000a468e783b */ /* 0x000eac0008000000 */
[----:B------:R-:W1:Y:S01]  /*3140*/  MUFU.EX2 R17, R17 ;  /* 0x0000001100117308 */ /* 0x000e620000000800 */
[----:B0-----:R-:W-:Y:S01]  /*3150*/  FADD R20, R14, R21 ;  /* 0x000000150e147221 */ /* 0x001fe20000000000 */
[----:B------:R-:W-:Y:S06]  /*3160*/  BAR.SYNC.DEFER_BLOCKING 0x0 ;  /* 0x0000000000007b1d */ /* 0x000fec0000010000 */
[----:B------:R-:W0:Y:S01]  /*3170*/  MUFU.EX2 R18, R18 ;  /* 0x0000001200127308 */ /* 0x000e220000000800 */
[----:B------:R-:W-:-:S07]  /*3180*/  FADD R21, R15, R20 ;  /* 0x000000140f157221 */ /* 0x000fce0000000000 */
[----:B------:R-:W0:Y:S01]  /*3190*/  MUFU.EX2 R19, R19 ;  /* 0x0000001300137308 */ /* 0x000e220000000800 */
[----:B------:R-:W-:Y:S02]  /*31a0*/  IMAD.SHL.U32 R24, R0, 0x4, RZ ;  /* 0x0000000400187824 */ /* 0x000fe400078e00ff */
[----:B-1----:R-:W-:Y:S01]  /*31b0*/  FADD R20, R16, R21 ;  /* 0x0000001510147221 */ /* 0x002fe20000000000 */
[----:B------:R-:W-:-:S03]  /*31c0*/  IMAD.SHL.U32 R22, R0, 0x20, RZ ;  /* 0x0000002000167824 */ /* 0x000fc600078e00ff */
[----:B------:R-:W-:Y:S01]  /*31d0*/  FADD R21, R17, R20 ;  /* 0x0000001411157221 */ /* 0x000fe20000000000 */
[----:B------:R-:W-:Y:S02]  /*31e0*/  LOP3.LUT R51, R24, 0x210, RZ, 0xc0, !PT ;  /* 0x0000021018337812 */ /* 0x000fe400078ec0ff */
[----:B------:R-:W-:Y:S01]  /*31f0*/  F2FP.SATFINITE.E4M3.F32.PACK_AB_MERGE_C R7, R7, R6, RZ ;  /* 0x000000060707723e */ /* 0x000fe200048070ff */
[----:B0-----:R-:W-:Y:S01]  /*3200*/  FADD R6, R18, R21 ;  /* 0x0000001512067221 */ /* 0x001fe20000000000 */
[----:B------:R-:W-:Y:S02]  /*3210*/  LOP3.LUT R22, R22, 0xde0, RZ, 0xc0, !PT ;  /* 0x00000de016167812 */ /* 0x000fe400078ec0ff */
[----:B------:R-:W-:Y:S02]  /*3220*/  LOP3.LUT R51, R51, 0x10, R0, 0x78, !PT ;  /* 0x0000001033337812 */ /* 0x000fe400078e7800 */
[----:B------:R-:W-:Y:S02]  /*3230*/  F2FP.SATFINITE.E4M3.F32.PACK_AB_MERGE_C R10, R11, R10, RZ ;  /* 0x0000000a0b0a723e */ /* 0x000fe400048070ff */
[----:B------:R-:W-:-:S02]  /*3240*/  F2FP.SATFINITE.E4M3.F32.PACK_AB_MERGE_C R14, R15, R14, RZ ;  /* 0x0000000e0f0e723e */ /* 0x000fc400048070ff */
[C---:B------:R-:W-:Y:S01]  /*3250*/  F2FP.SATFINITE.E4M3.F32.PACK_AB_MERGE_C R18, R19.reuse, R18, RZ ;  /* 0x000000121312723e */ /* 0x040fe200048070ff */
[----:B------:R-:W-:Y:S01]  /*3260*/  FADD R106, R19, R6 ;  /* 0x00000006136a7221 */ /* 0x000fe20000000000 */
[----:B------:R-:W-:Y:S02]  /*3270*/  IADD3 R75, PT, PT, R51, UR10, R22 ;  /* 0x0000000a334b7c10 */ /* 0x000fe4000fffe016 */
[----:B------:R-:W-:Y:S02]  /*3280*/  F2FP.SATFINITE.E4M3.F32.PACK_AB_MERGE_C R157, R9, R8, R10 ;  /* 0x00000008099d723e */ /* 0x000fe4000480700a */
[----:B------:R-:W-:Y:S02]  /*3290*/  F2FP.SATFINITE.E4M3.F32.PACK_AB_MERGE_C R156, R5, R4, R7 ;  /* 0x00000004059c723e */ /* 0x000fe40004807007 */
[----:B------:R-:W-:Y:S02]  /*32a0*/  F2FP.SATFINITE.E4M3.F32.PACK_AB_MERGE_C R158, R13, R12, R14 ;  /* 0x0000000c0d9e723e */ /* 0x000fe4000480700e */
[----:B------:R-:W-:Y:S01]  /*32b0*/  F2FP.SATFINITE.E4M3.F32.PACK_AB_MERGE_C R159, R17, R16, R18 ;  /* 0x00000010119f723e */ /* 0x000fe20004807012 */
[----:B------:R-:W0:Y:S01]  /*32c0*/  SHFL.BFLY PT, R147, R106, 0x10, 0x1f ;  /* 0x0e001f006a937f89 */ /* 0x000e2200000e0000 */
[----:B------:R-:W-:-:S03]  /*32d0*/  UIADD3 UR15, UPT, UPT, UR15, -0x20, URZ ;  /* 0xffffffe00f0f7890 */ /* 0x000fc6000fffe0ff */
[----:B--2---:R-:W-:Y:S04]  /*32e0*/  STS.U8 [R74+UR10+0x5000], R25 ;  /* 0x005000194a007988 */ /* 0x004fe8000800000a */
[----:B---3--:R-:W-:Y:S04]  /*32f0*/  STS.U8 [R74+UR10+0x5100], R27 ;  /* 0x0051001b4a007988 */ /* 0x008fe8000800000a */
[----:B----4-:R-:W-:Y:S04]  /*3300*/  STS.U8 [R74+UR10+0x5200], R29 ;  /* 0x0052001d4a007988 */ /* 0x010fe8000800000a */
[----:B-----5:R-:W-:Y:S04]  /*3310*/  STS.U8 [R74+UR10+0x5300], R31 ;  /* 0x0053001f4a007988 */ /* 0x020fe8000800000a */
        /* <DEDUP_REMOVED lines=12> */
[----:B------:R2:W-:Y:S01]  /*33e0*/  STS.128 [R75+0x4000], R156 ;  /* 0x0040009c4b007388 */ /* 0x0005e20000000c00 */
[----:B-1----:R-:W1:Y:S01]  /*33f0*/  LDTM.x64 R4, tmem[UR11] ;  /* 0x0000000b000479ee */ /* 0x002e620008340000 */
[----:B------:R-:W-:Y:S01]  /*3400*/  NOP ;  /* 0x0000000000007918 */ /* 0x000fe20000000000 */
[----:B0-----:R-:W-:Y:S05]  /*3410*/  @!P2 BRA `(.L_x_9) ;  /* 0x000000040004a947 */ /* 0x001fea0003800000 */
[C---:B-1----:R-:W-:Y:S01]  /*3420*/  FMUL R4, R142.reuse, R4 ;  /* 0x000000048e047220 */ /* 0x042fe20000400000 */
[C---:B------:R-:W-:Y:S01]  /*3430*/  FMUL R5, R142.reuse, R5 ;  /* 0x000000058e057220 */ /* 0x040fe20000400000 */
        /* <DEDUP_REMOVED lines=61> */
[----:B------:R-:W-:-:S04]  /*3810*/  FMUL R67, R142, R67 ;  /* 0x000000438e437220 */ /* 0x000fc80000400000 */
[----:B------:R0:W-:Y:S03]  /*3820*/  STTM.x64 tmem[UR11], R4 ;  /* 0x00000004000079ed */ /* 0x0001e6000834000b */
.L_x_9:
[----:B-1----:R-:W1:Y:S02]  /*3830*/  FENCE.VIEW.ASYNC.T ;  /* 0x00000000000073c6 */ /* 0x002e640000000200 */
[----:B-1----:R-:W-:Y:S01]  /*3840*/  BAR.SYNC.DEFER_BLOCKING 0x0 ;  /* 0x0000000000007b1d */ /* 0x002fe20000010000 */
[----:B------:R-:W-:Y:S01]  /*3850*/  FADD R106, R106, R147 ;  /* 0x000000936a6a7221 */ /* 0x000fe20000000000 */
[----:B------:R-:W-:-:S03]  /*3860*/  UISETP.GE.AND UP1, UPT, UR15, 0x1, UPT ;  /* 0x000000010f00788c */ /* 0x000fc6000bf26270 */
[----:B------:R-:W-:Y:S01]  /*3870*/  FADD R142, R145, R106 ;  /* 0x0000006a918e7221 */ /* 0x000fe20000000000 */
[----:B------:R-:W-:Y:S01]  /*3880*/  LOP3.LUT R106, R0, 0xff, RZ, 0xc0, !PT ;  /* 0x000000ff006a7812 */ /* 0x000fe200078ec0ff */
[----:B------:R1:W-:Y:S06]  /*3890*/  MEMBAR.ALL.CTA ;  /* 0x0000000000007992 */ /* 0x0003ec0000008000 */
[----:B-1----:R-:W1:Y:S02]  /*38a0*/  FENCE.VIEW.ASYNC.S ;  /* 0x00000000000073c6 */ /* 0x002e640000000000 */
[----:B-1----:R-:W-:Y:S06]  /*38b0*/  BAR.SYNC.DEFER_BLOCKING 0x0 ;  /* 0x0000000000007b1d */ /* 0x002fec0000010000 */
[----:B------:R-:W-:Y:S05]  /*38c0*/  @!P3 BRA `(.L_x_10) ;  /* 0x000000000040b947 */ /* 0x000fea0003800000 */
[----:B------:R-:W-:Y:S02]  /*38d0*/  UIADD3 UR4, UPT, UPT, UR10, 0x4000, URZ ;  /* 0x000040000a047890 */ /* 0x000fe4000fffe0ff */
[----:B------:R-:W-:Y:S02]  /*38e0*/  UIADD3 UR5, UPT, UPT, UR10, 0x5000, URZ ;  /* 0x000050000a057890 */ /* 0x000fe4000fffe0ff */
[----:B------:R-:W-:Y:S02]  /*38f0*/  USHF.R.U32.HI UR4, URZ, 0x4, UR4 ;  /* 0x00000004ff047899 */ /* 0x000fe40008011604 */
[----:B------:R-:W-:Y:S02]  /*3900*/  USHF.R.U32.HI UR5, URZ, 0x4, UR5 ;  /* 0x00000004ff057899 */ /* 0x000fe40008011605 */
[----:B------:R-:W-:Y:S02]  /*3910*/  USGXT.U32 UR8, UR4, 0xe ;  /* 0x0000000e0408789a */ /* 0x000fe40008000000 */
[----:B------:R-:W-:Y:S01]  /*3920*/  USGXT.U32 UR16, UR5, 0xe ;  /* 0x0000000e0510789a */ /* 0x000fe20008000000 */
[----:B------:R-:W-:-:S02]  /*3930*/  UMOV UR4, UR13 ;  /* 0x0000000d00047c82 */ /* 0x000fc40008000000 */
[----:B------:R-:W-:Y:S01]  /*3940*/  UMOV UR5, URZ ;  /* 0x000000ff00057c82 */ /* 0x000fe20008000000 */
[----:B------:R-:W-:Y:S01]  /*3950*/  UMOV UR20, 0x0 ;  /* 0x0000000000147882 */ /* 0x000fe20000000000 */
[----:B------:R-:W-:Y:S01]  /*3960*/  UMOV UR21, 0x8200010 ;  /* 0x0820001000157882 */ /* 0x000fe20000000000 */
[----:B------:R-:W-:Y:S01]  /*3970*/  UMOV UR9, 0xc0004010 ;  /* 0xc000401000097882 */ /* 0x000fe20000000000 */
[----:B------:R-:W-:Y:S01]  /*3980*/  UMOV UR17, 0xc0004010 ;  /* 0xc000401000117882 */ /* 0x000fe20000000000 */
[----:B------:R-:W-:Y:S01]  /*3990*/  UMOV UR4, UR4 ;  /* 0x0000000400047c82 */ /* 0x000fe20008000000 */
[----:B------:R1:W-:Y:S01]  /*39a0*/  UTCQMMA gdesc[UR8], gdesc[UR16], tmem[UR35], tmem[UR20], idesc[UR21], UPT ;  /* 0x00ff1410080075ea */ /* 0x0003e2000b800323 */
[----:B------:R1:W-:Y:S01]  /*39b0*/  UTCBAR [UR4], URZ ;  /* 0x000000ff040073e9 */ /* 0x0003e200080000ff */
[----:B------:R-:W-:Y:S02]  /*39c0*/  NOP ;  /* 0x0000000000007918 */ /* 0x000fe40000000000 */
.L_x_10:
[----:B------:R-:W-:Y:S01]  /*39d0*/  FSEL R107, R107, -INF , P2 ;  /* 0xff8000006b6b7808 */ /* 0x000fe20001000000 */
[----:B-1----:R-:W-:Y:S01]  /*39e0*/  UMOV UR4, URZ ;  /* 0x000000ff00047c82 */ /* 0x002fe20008000000 */
[----:B------:R-:W-:Y:S01]  /*39f0*/  FSEL R142, R142, 1, P2 ;  /* 0x3f8000008e8e7808 */ /* 0x000fe20001000000 */
[----:B------:R-:W-:Y:S06]  /*3a00*/  BRA.U !UP1, `(.L_x_11) ;  /* 0x00000019096c7547 */ /* 0x000fec000b800000 */
[----:B------:R-:W-:Y:S01]  /*3a10*/  USHF.R.U32.HI UR36, URZ, 0x4, UR10 ;  /* 0x00000004ff247899 */ /* 0x000fe2000801160a */
[----:B------:R-:W-:Y:S01]  /*3a20*/  IMAD.SHL.U32 R143, R143, 0x20, RZ ;  /* 0x000000208f8f7824 */ /* 0x000fe200078e00ff */
[----:B------:R-:W-:Y:S01]  /*3a30*/  USHF.R.U32.HI UR21, URZ, 0x4, UR6 ;  /* 0x00000004ff157899 */ /* 0x000fe20008011606 */
[----:B0-----:R-:W-:Y:S01]  /*3a40*/  IMAD.MOV.U32 R22, RZ, RZ, R107 ;  /* 0x000000ffff167224 */ /* 0x001fe200078e006b */
[----:B------:R-:W-:Y:S01]  /*3a50*/  USGXT.U32 UR36, UR36, 0xe ;  /* 0x0000000e2424789a */ /* 0x000fe20008000000 */
[----:B------:R-:W-:Y:S01]  /*3a60*/  IMAD.MOV.U32 R20, RZ, RZ, RZ ;  /* 0x000000ffff147224 */ /* 0x000fe200078e00ff */
[----:B------:R-:W-:Y:S01]  /*3a70*/  USGXT.U32 UR21, UR21, 0xe ;  /* 0x0000000e1515789a */ /* 0x000fe20008000000 */
[----:B--2---:R-:W-:Y:S01]  /*3a80*/  IMAD.MOV.U32 R149, RZ, RZ, R143 ;  /* 0x000000ffff957224 */ /* 0x004fe200078e008f */
[----:B------:R-:W-:Y:S02]  /*3a90*/  UIADD3 UR6, UPT, UPT, UR10, 0x7000, URZ ;  /* 0x000070000a067890 */ /* 0x000fe4000fffe0ff */
[----:B------:R-:W-:-:S02]  /*3aa0*/  UIADD3 UR18, UP3, UPT, UR36, 0x100, URZ ;  /* 0x0000010024127890 */ /* 0x000fc4000ff7e0ff */
[----:B------:R-:W-:Y:S02]  /*3ab0*/  UIADD3 UR16, UP2, UPT, UR21, 0x2, URZ ;  /* 0x0000000215107890 */ /* 0x000fe4000ff5e0ff */
[----:B------:R-:W-:Y:S02]  /*3ac0*/  UIADD3 UR8, UPT, UPT, UR10, 0x4000, URZ ;  /* 0x000040000a087890 */ /* 0x000fe4000fffe0ff */
[----:B------:R-:W-:Y:S01]  /*3ad0*/  USHF.L.U32 UR20, UR19, 0x5, URZ ;  /* 0x0000000513147899 */ /* 0x000fe200080006ff */
[----:B------:R-:W-:Y:S01]  /*3ae0*/  UMOV UR5, URZ ;  /* 0x000000ff00057c82 */ /* 0x000fe20008000000 */
[----:B------:R-:W-:Y:S01]  /*3af0*/  UMOV UR4, URZ ;  /* 0x000000ff00047c82 */ /* 0x000fe20008000000 */
[----:B------:R-:W-:Y:S02]  /*3b00*/  USHF.R.U32.HI UR6, URZ, 0x4, UR6 ;  /* 0x00000004ff067899 */ /* 0x000fe40008011606 */
[----:B------:R-:W-:Y:S02]  /*3b10*/  UIADD3.X UR19, UPT, UPT, UR5, 0x40004040, URZ, UP3, !UPT ;  /* 0x4000404005137890 */ /* 0x000fe40009ffe4ff */
[----:B------:R-:W-:-:S02]  /*3b20*/  UIADD3.X UR17, UPT, UPT, UR4, 0x40004040, URZ, UP2, !UPT ;  /* 0x4000404004117890 */ /* 0x000fc400097fe4ff */
[----:B------:R-:W-:Y:S02]  /*3b30*/  USHF.R.U32.HI UR8, URZ, 0x4, UR8 ;  /* 0x00000004ff087899 */ /* 0x000fe40008011608 */
[----:B------:R-:W-:Y:S02]  /*3b40*/  UIADD3 UR38, UP2, UPT, UR18, 0x100, URZ ;  /* 0x0000010012267890 */ /* 0x000fe4000ff5e0ff */
[----:B------:R-:W-:Y:S02]  /*3b50*/  UIADD3 UR40, UP3, UPT, UR18, 0x200, URZ ;  /* 0x0000020012287890 */ /* 0x000fe4000ff7e0ff */
[----:B------:R-:W-:Y:S02]  /*3b60*/  USGXT.U32 UR32, UR6, 0xe ;  /* 0x0000000e0620789a */ /* 0x000fe40008000000 */
[----:B------:R-:W-:Y:S01]  /*3b70*/  UISETP.NE.U32.AND UP1, UPT, UR22, URZ, UPT ;  /* 0x000000ff1600728c */ /* 0x000fe2000bf25070 */
[----:B------:R-:W0:Y:S01]  /*3b80*/  LDCU UR50, c[0x0][0x3a8] ;  /* 0x00007500ff3277ac */ /* 0x000e220008000800 */
[----:B------:R-:W-:-:S02]  /*3b90*/  USGXT.U32 UR37, UR8, 0xe ;  /* 0x0000000e0825789a */ /* 0x000fc40008000000 */
[----:B------:R-:W-:Y:S02]  /*3ba0*/  UIADD3.X UR39, UPT, UPT, UR19, URZ, URZ, UP2, !UPT ;  /* 0x000000ff13277290 */ /* 0x000fe400097fe4ff */
[----:B------:R-:W-:Y:S02]  /*3bb0*/  UIADD3.X UR41, UPT, UPT, UR19, URZ, URZ, UP3, !UPT ;  /* 0x000000ff13297290 */ /* 0x000fe40009ffe4ff */
[----:B------:R-:W-:Y:S02]  /*3bc0*/  UIADD3.64 UR42, UPT, UPT, UR16, 0x2, URZ ;  /* 0x00000002102a7897 */ /* 0x000fe4000fffe0ff */
[----:B------:R-:W-:Y:S01]  /*3bd0*/  UIADD3.64 UR44, UPT, UPT, UR16, 0x4, URZ ;  /* 0x00000004102c7897 */ /* 0x000fe2000fffe0ff */
[----:B------:R-:W-:Y:S01]  /*3be0*/  UMOV UR33, 0x1 ;  /* 0x0000000100217882 */ /* 0x000fe20000000000 */
[----:B------:R-:W-:Y:S01]  /*3bf0*/  UMOV UR6, URZ ;  /* 0x000000ff00067c82 */ /* 0x000fe20008000000 */
[----:B------:R-:W-:-:S09]  /*3c00*/  UMOV UR34, UR20 ;  /* 0x0000001400227c82 */ /* 0x000fd20008000000 */
.L_x_16:
[----:B------:R-:W-:Y:S02]  /*3c10*/  SHF.R.S32.HI R31, RZ, 0x1f, R149 ;  /* 0x0000001fff1f7819 */ /* 0x000fe40000011495 */
[C---:B------:R-:W-:Y:S02]  /*3c20*/  IADD3 R4, P2, PT, R149.reuse, R140, RZ ;  /* 0x0000008c95047210 */ /* 0x040fe40007f5e0ff */
[----:B------:R-:W-:-:S03]  /*3c30*/  IADD3 R8, P3, PT, R149, R132, RZ ;  /* 0x0000008495087210 */ /* 0x000fc60007f7e0ff */
[----:B------:R-:W-:Y:S01]  /*3c40*/  IMAD.X R5, R31, 0x1, R141, P2 ;  /* 0x000000011f057824 */ /* 0x000fe200010e068d */
[----:B------:R-:W-:Y:S01]  /*3c50*/  IADD3 R12, P2, PT, R149, R124, RZ ;  /* 0x0000007c950c7210 */ /* 0x000fe20007f5e0ff */
[----:B------:R-:W-:Y:S01]  /*3c60*/  IMAD.X R9, R31, 0x1, R133, P3 ;  /* 0x000000011f097824 */ /* 0x000fe200018e0685 */
[----:B------:R-:W-:Y:S02]  /*3c70*/  IADD3 R16, P3, PT, R149, R116, RZ ;  /* 0x0000007495107210 */ /* 0x000fe40007f7e0ff */
[----:B------:R1:W2:Y:S01]  /*3c80*/  LDG.E.U8 R21, desc[UR30][R4.64] ;  /* 0x0000001e04157981 */ /* 0x0002a2000c1e1100 */
[----:B------:R-:W-:Y:S01]  /*3c90*/  IMAD.X R13, R31, 0x1, R125, P2 ;  /* 0x000000011f0d7824 */ /* 0x000fe200010e067d */
[----:B------:R-:W-:Y:S01]  /*3ca0*/  IADD3 R6, P2, PT, R149, R138, RZ ;  /* 0x0000008a95067210 */ /* 0x000fe20007f5e0ff */
[----:B------:R-:W-:Y:S01]  /*3cb0*/  IMAD.X R17, R31, 0x1, R117, P3 ;  /* 0x000000011f117824 */ /* 0x000fe200018e0675 */
[----:B------:R-:W-:Y:S01]  /*3cc0*/  IADD3 R10, P3, PT, R149, R130, RZ ;  /* 0x00000082950a7210 */ /* 0x000fe20007f7e0ff */
[----:B------:R3:W4:Y:S02]  /*3cd0*/  LDG.E.U8 R25, desc[UR30][R8.64] ;  /* 0x0000001e08197981 */ /* 0x000724000c1e1100 */
[----:B------:R-:W-:Y:S01]  /*3ce0*/  IMAD.X R7, R31, 0x1, R139, P2 ;  /* 0x000000011f077824 */ /* 0x000fe200010e068b */
[----:B------:R-:W-:Y:S01]  /*3cf0*/  IADD3 R14, P2, PT, R149, R122, RZ ;  /* 0x0000007a950e7210 */ /* 0x000fe20007f5e0ff */
[----:B------:R-:W-:Y:S01]  /*3d00*/  IMAD.X R11, R31, 0x1, R131, P3 ;  /* 0x000000011f0b7824 */ /* 0x000fe200018e0683 */
[----:B------:R-:W-:Y:S01]  /*3d10*/  IADD3 R18, P3, PT, R149, R114, RZ ;  /* 0x0000007295127210 */ /* 0x000fe20007f7e0ff */
[----:B------:R5:W4:Y:S02]  /*3d20*/  LDG.E.U8 R27, desc[UR30][R12.64] ;  /* 0x0000001e0c1b7981 */ /* 0x000b24000c1e1100 */
[----:B------:R-:W-:Y:S01]  /*3d30*/  IMAD.X R15, R31, 0x1, R123, P2 ;  /* 0x000000011f0f7824 */ /* 0x000fe200010e067b */
[----:B-1----:R-:W-:Y:S01]  /*3d40*/  IADD3 R4, P2, PT, R149, R136, RZ ;  /* 0x0000008895047210 */ /* 0x002fe20007f5e0ff */
[----:B------:R-:W-:Y:S01]  /*3d50*/  IMAD.X R19, R31, 0x1, R115, P3 ;  /* 0x000000011f137824 */ /* 0x000fe200018e0673 */
[----:B---3--:R-:W-:Y:S01]  /*3d60*/  IADD3 R8, P3, PT, R149, R128, RZ ;  /* 0x0000008095087210 */ /* 0x008fe20007f7e0ff */
[----:B------:R1:W3:Y:S02]  /*3d70*/  LDG.E.U8 R29, desc[UR30][R16.64] ;  /* 0x0000001e101d7981 */ /* 0x0002e4000c1e1100 */
[----:B------:R-:W-:Y:S01]  /*3d80*/  IMAD.X R5, R31, 0x1, R137, P2 ;  /* 0x000000011f057824 */ /* 0x000fe200010e0689 */
[----:B-----5:R-:W-:Y:S01]  /*3d90*/  IADD3 R12, P2, PT, R149, R120, RZ ;  /* 0x00000078950c7210 */ /* 0x020fe20007f5e0ff */
[----:B------:R5:W3:Y:S01]  /*3da0*/  LDG.E.U8 R24, desc[UR30][R6.64] ;  /* 0x0000001e06187981 */ /* 0x000ae2000c1e1100 */
[----:B------:R-:W-:-:S03]  /*3db0*/  IMAD.X R9, R31, 0x1, R129, P3 ;  /* 0x000000011f097824 */ /* 0x000fc600018e0681 */
[----:B------:R-:W-:Y:S01]  /*3dc0*/  IMAD.X R13, R31, 0x1, R121, P2 ;  /* 0x000000011f0d7824 */ /* 0x000fe200010e0679 */
[C---:B-1----:R-:W-:Y:S01]  /*3dd0*/  IADD3 R16, P3, PT, R149.reuse, R112, RZ ;  /* 0x0000007095107210 */ /* 0x042fe20007f7e0ff */
[----:B------:R1:W3:Y:S01]  /*3de0*/  LDG.E.U8 R26, desc[UR30][R10.64] ;  /* 0x0000001e0a1a7981 */ /* 0x0002e2000c1e1100 */
[----:B-----5:R-:W-:-:S03]  /*3df0*/  IADD3 R6, P2, PT, R149, R134, RZ ;  /* 0x0000008695067210 */ /* 0x020fc60007f5e0ff */
[----:B------:R5:W3:Y:S01]  /*3e00*/  LDG.E.U8 R28, desc[UR30][R14.64] ;  /* 0x0000001e0e1c7981 */ /* 0x000ae2000c1e1100 */
[----:B------:R-:W-:-:S03]  /*3e10*/  IMAD.X R17, R31, 0x1, R113, P3 ;  /* 0x000000011f117824 */ /* 0x000fc600018e0671 */
[----:B------:R0:W3:Y:S01]  /*3e20*/  LDG.E.U8 R23, desc[UR30][R4.64] ;  /* 0x0000001e04177981 */ /* 0x0000e2000c1e1100 */
[----:B------:R-:W-:Y:S01]  /*3e30*/  IMAD.X R7, R31, 0x1, R135, P2 ;  /* 0x000000011f077824 */ /* 0x000fe200010e0687 */
[C---:B-1----:R-:W-:Y:S02]  /*3e40*/  IADD3 R10, P3, PT, R149.reuse, R126, RZ ;  /* 0x0000007e950a7210 */ /* 0x042fe40007f7e0ff */
[----:B------:R-:W3:Y:S01]  /*3e50*/  LDG.E.U8 R18, desc[UR30][R18.64] ;  /* 0x0000001e12127981 */ /* 0x000ee2000c1e1100 */
[----:B-----5:R-:W-:-:S03]  /*3e60*/  IADD3 R14, P4, PT, R149, R118, RZ ;  /* 0x00000076950e7210 */ /* 0x020fc60007f9e0ff */
[----:B------:R-:W5:Y:S01]  /*3e70*/  LDG.E.U8 R9, desc[UR30][R8.64] ;  /* 0x0000001e08097981 */ /* 0x000f62000c1e1100 */
[----:B0-----:R-:W-:Y:S01]  /*3e80*/  IADD3 R4, P2, PT, R149, R110, RZ ;  /* 0x0000006e95047210 */ /* 0x001fe20007f5e0ff */
[C---:B------:R-:W-:Y:S02]  /*3e90*/  IMAD.X R11, R31.reuse, 0x1, R127, P3 ;  /* 0x000000011f0b7824 */ /* 0x040fe400018e067f */
[----:B------:R-:W5:Y:S01]  /*3ea0*/  LDG.E.U8 R13, desc[UR30][R12.64] ;  /* 0x0000001e0c0d7981 */ /* 0x000f62000c1e1100 */
[C---:B------:R-:W-:Y:S02]  /*3eb0*/  IMAD.X R15, R31.reuse, 0x1, R119, P4 ;  /* 0x000000011f0f7824 */ /* 0x040fe400020e0677 */
[----:B------:R-:W-:Y:S01]  /*3ec0*/  IMAD.X R5, R31, 0x1, R111, P2 ;  /* 0x000000011f057824 */ /* 0x000fe200010e066f */
[----:B------:R-:W5:Y:S04]  /*3ed0*/  LDG.E.U8 R17, desc[UR30][R16.64] ;  /* 0x0000001e10117981 */ /* 0x000f68000c1e1100 */
[----:B------:R-:W5:Y:S04]  /*3ee0*/  LDG.E.U8 R6, desc[UR30][R6.64] ;  /* 0x0000001e06067981 */ /* 0x000f68000c1e1100 */
[----:B------:R-:W5:Y:S04]  /*3ef0*/  LDG.E.U8 R10, desc[UR30][R10.64] ;  /* 0x0000001e0a0a7981 */ /* 0x000f68000c1e1100 */
[----:B------:R-:W5:Y:S04]  /*3f00*/  LDG.E.U8 R14, desc[UR30][R14.64] ;  /* 0x0000001e0e0e7981 */ /* 0x000f68000c1e1100 */
[----:B------:R-:W5:Y:S01]  /*3f10*/  LDG.E.U8 R4, desc[UR30][R4.64] ;  /* 0x0000001e04047981 */ /* 0x000f62000c1e1100 */
[----:B------:R-:W-:-:S02]  /*3f20*/  UMOV UR8, 0x1 ;  /* 0x0000000100087882 */ /* 0x000fc40000000000 */
[----:B------:R-:W-:-:S04]  /*3f30*/  @!UP0 UIADD3 UR8, UPT, UPT, -UR8, 0x100000, URZ ;  /* 0x0010000008088890 */ /* 0x000fc8000fffe1ff */
[----:B------:R-:W-:Y:S02]  /*3f40*/  @!UP0 USHF.L.U32 UR9, UR8, 0xb, URZ ;  /* 0x0000000b08098899 */ /* 0x000fe400080006ff */
[----:B------:R-:W-:Y:S01]  /*3f50*/  @!UP0 USHF.L.U32 UR8, UR8, 0x1, URZ ;  /* 0x0000000108088899 */ /* 0x000fe200080006ff */
[----:B------:R-:W-:Y:S01]  /*3f60*/  VOTEU.ALL UP2, P1 ;  /* 0x0000000000ff7886 */ /* 0x000fe20000840000 */
[----:B--2---:R0:W-:Y:S04]  /*3f70*/  STS.U8 [R74+UR10+0x6000], R21 ;  /* 0x006000154a007988 */ /* 0x0041e8000800000a */
[----:B----4-:R0:W-:Y:S04]  /*3f80*/  STS.U8 [R74+UR10+0x6400], R25 ;  /* 0x006400194a007988 */ /* 0x0101e8000800000a */
[----:B------:R0:W-:Y:S04]  /*3f90*/  STS.U8 [R74+UR10+0x6800], R27 ;  /* 0x0068001b4a007988 */ /* 0x0001e8000800000a */
[----:B---3--:R0:W-:Y:S04]  /*3fa0*/  STS.U8 [R74+UR10+0x6c00], R29 ;  /* 0x006c001d4a007988 */ /* 0x0081e8000800000a */
[----:B------:R0:W-:Y:S04]  /*3fb0*/  STS.U8 [R73+UR10+0x6100], R24 ;  /* 0x0061001849007988 */ /* 0x0001e8000800000a */
[----:B------:R0:W-:Y:S04]  /*3fc0*/  STS.U8 [R73+UR10+0x6500], R26 ;  /* 0x0065001a49007988 */ /* 0x0001e8000800000a */
[----:B------:R0:W-:Y:S04]  /*3fd0*/  STS.U8 [R73+UR10+0x6900], R28 ;  /* 0x0069001c49007988 */ /* 0x0001e8000800000a */
[----:B------:R0:W-:Y:S04]  /*3fe0*/  STS.U8 [R73+UR10+0x6d00], R18 ;  /* 0x006d001249007988 */ /* 0x0001e8000800000a */
[----:B------:R0:W-:Y:S04]  /*3ff0*/  STS.U8 [R72+UR10+0x6200], R23 ;  /* 0x0062001748007988 */ /* 0x0001e8000800000a */
[----:B-----5:R0:W-:Y:S04]  /*4000*/  STS.U8 [R72+UR10+0x6600], R9 ;  /* 0x0066000948007988 */ /* 0x0201e8000800000a */
[----:B------:R0:W-:Y:S04]  /*4010*/  STS.U8 [R72+UR10+0x6a00], R13 ;  /* 0x006a000d48007988 */ /* 0x0001e8000800000a */
[----:B------:R0:W-:Y:S04]  /*4020*/  STS.U8 [R72+UR10+0x6e00], R17 ;  /* 0x006e001148007988 */ /* 0x0001e8000800000a */
[----:B------:R0:W-:Y:S04]  /*4030*/  STS.U8 [R71+UR10+0x6300], R6 ;  /* 0x0063000647007988 */ /* 0x0001e8000800000a */
[----:B------:R0:W-:Y:S04]  /*4040*/  STS.U8 [R71+UR10+0x6700], R10 ;  /* 0x0067000a47007988 */ /* 0x0001e8000800000a */
[----:B------:R0:W-:Y:S04]  /*4050*/  STS.U8 [R71+UR10+0x6b00], R14 ;  /* 0x006b000e47007988 */ /* 0x0001e8000800000a */
[----:B------:R0:W-:Y:S01]  /*4060*/  STS.U8 [R71+UR10+0x6f00], R4 ;  /* 0x006f000447007988 */ /* 0x0001e2000800000a */
[----:B------:R1:W-:Y:S06]  /*4070*/  MEMBAR.ALL.CTA ;  /* 0x0000000000007992 */ /* 0x0003ec0000008000 */
[----:B-1----:R-:W-:Y:S04]  /*4080*/  FENCE.VIEW.ASYNC.S ;  /* 0x00000000000073c6 */ /* 0x002fe80000000000 */
[----:B------:R-:W1:Y:S02]  /*4090*/  FENCE.VIEW.ASYNC.S ;  /* 0x00000000000073c6 */ /* 0x000e640000000000 */
[----:B-1----:R0:W1:Y:S02]  /*40a0*/  @!UP2 SYNCS.EXCH.64 URZ, [UR10+0x8010], UR8 ;  /* 0x008010080affa5b2 */ /* 0x0020640008000100 */
[----:B-1----:R-:W-:Y:S06]  /*40b0*/  BAR.SYNC.DEFER_BLOCKING 0x0 ;  /* 0x0000000000007b1d */ /* 0x002fec0000010000 */
[----:B0-----:R-:W-:Y:S05]  /*40c0*/  BRA.U UP1, `(.L_x_12) ;  /* 0x0000000101547547 */ /* 0x001fea000b800000 */
[----:B------:R-:W-:Y:S01]  /*40d0*/  UIADD3 UR8, UPT, UPT, UR10, 0x8010, URZ ;  /* 0x000080100a087890 */ /* 0x000fe2000fffe0ff */
[----:B------:R-:W-:Y:S01]  /*40e0*/  UMOV UR24, UR36 ;  /* 0x0000002400187c82 */ /* 0x000fe20008000000 */
[----:B------:R-:W-:Y:S01]  /*40f0*/  UMOV UR25, 0x40004040 ;  /* 0x4000404000197882 */ /* 0x000fe20000000000 */
[----:B------:R-:W-:Y:S01]  /*4100*/  UMOV UR22, UR21 ;  /* 0x0000001500167c82 */ /* 0x000fe20008000000 */
[----:B------:R-:W-:Y:S01]  /*4110*/  UMOV UR23, 0x40004040 ;  /* 0x4000404000177882 */ /* 0x000fe20000000000 */
[----:B------:R-:W-:Y:S01]  /*4120*/  UMOV UR26, 0x0 ;  /* 0x00000000001a7882 */ /* 0x000fe20000000000 */
[----:B------:R-:W-:Y:S01]  /*4130*/  UMOV UR27, 0x8088010 ;  /* 0x08088010001b7882 */ /* 0x000fe20000000000 */
[----:B------:R-:W-:Y:S01]  /*4140*/  UMOV UR28, 0x0 ;  /* 0x00000000001c7882 */ /* 0x000fe20000000000 */
[----:B------:R-:W-:Y:S01]  /*4150*/  UMOV UR29, 0x8088010 ;  /* 0x08088010001d7882 */ /* 0x000fe20000000000 */
[----:B------:R-:W-:Y:S01]  /*4160*/  UMOV UR46, 0x0 ;  /* 0x00000000002e7882 */ /* 0x000fe20000000000 */
[----:B------:R-:W-:Y:S01]  /*4170*/  UMOV UR47, 0x8088010 ;  /* 0x08088010002f7882 */ /* 0x000fe20000000000 */
[----:B------:R0:W-:Y:S01]  /*4180*/  UTCQMMA gdesc[UR24], gdesc[UR22], tmem[UR12], tmem[UR26], idesc[UR27], !UPT ;  /* 0x00ff1a16180075ea */ /* 0x0001e2000f80030c */
[----:B------:R-:W-:Y:S01]  /*4190*/  UMOV UR9, URZ ;  /* 0x000000ff00097c82 */ /* 0x000fe20008000000 */
        /* <DEDUP_REMOVED lines=8> */
.L_x_12:
[----:B------:R-:W1:Y:S02]  /*4220*/  SYNCS.PHASECHK.TRANS64.TRYWAIT P2, [UR10+0x8010], RZ ;  /* 0x008010ffff0075a7 */ /* 0x000e64000804110a */
[----:B-1----:R-:W-:Y:S05]  /*4230*/  @!P2 BRA `(.L_x_13) ;  /* 0x000000440048a947 */ /* 0x002fea0003800000 */
.L_x_22:
[----:B------:R-:W-:Y:S01]  /*4240*/  BAR.SYNC.DEFER_BLOCKING 0x0 ;  /* 0x0000000000007b1d */ /* 0x000fe20000010000 */
[----:B------:R-:W-:Y:S01]  /*4250*/  IMAD.U32 R20, R20, -0x80000000, RZ ;  /* 0x8000000014147824 */ /* 0x000fe200078e00ff */
[----:B------:R-:W-:-:S04]  /*4260*/  USHF.R.S32.HI UR4, URZ, 0x1f, UR34 ;  /* 0x0000001fff047899 */ /* 0x000fc80008011422 */
[----:B------:R-:W-:Y:S01]  /*4270*/  LDTM.16dp32bit_t0_t15.x16 R4, tmem[UR14] ;  /* 0x0000000e000479ee */ /* 0x000fe20008a00000 */
[----:B------:R-:W1:Y:S01]  /*4280*/  LDTM.16dp32bit_t16_t31.x16 R4, tmem[UR14+0x10] ;  /* 0x0000100e000479ee */ /* 0x000e620008a20000 */
[----:B------:R-:W2:Y:S01]  /*4290*/  @!P1 SYNCS.CCTL.IV [UR10+0x8010] ;  /* 0x00801000ff0099b1 */ /* 0x000ea2000800000a */
[----:B------:R-:W-:Y:S01]  /*42a0*/  NOP ;  /* 0x0000000000007918 */ /* 0x000fe20000000000 */
[----:B-1----:R-:W-:Y:S01]  /*42b0*/  FMUL R21, R4, UR50 ;  /* 0x0000003204157c20 */ /* 0x002fe20008400000 */
[----:B------:R-:W-:Y:S01]  /*42c0*/  FMUL R24, R5, UR50 ;  /* 0x0000003205187c20 */ /* 0x000fe20008400000 */
[----:B------:R-:W-:Y:S01]  /*42d0*/  FMUL R23, R6, UR50 ;  /* 0x0000003206177c20 */ /* 0x000fe20008400000 */
[----:B------:R-:W-:Y:S01]  /*42e0*/  FMUL R25, R7, UR50 ;  /* 0x0000003207197c20 */ /* 0x000fe20008400000 */
[----:B------:R-:W-:-:S03]  /*42f0*/  FMUL R26, R8, UR50 ;  /* 0x00000032081a7c20 */ /* 0x000fc60008400000 */
        /* <DEDUP_REMOVED lines=17> */
[----:B------:R-:W-:-:S04]  /*4410*/  FMNMX3 R24, R25, R21, R24, !PT ;  /* 0x0000001519187276 */ /* 0x000fc80007800018 */
[----:B------:R-:W-:-:S05]  /*4420*/  FMNMX R23, R23, R24, !PT ;  /* 0x0000001817177209 */ /* 0x000fca0007800000 */
[----:B------:R-:W1:Y:S02]  /*4430*/  SHFL.BFLY PT, R107, R23, 0x10, 0x1f ;  /* 0x0e001f00176b7f89 */ /* 0x000e6400000e0000 */
[----:B-1----:R-:W-:-:S05]  /*4440*/  FMNMX3 R107, R23, R107, R22, !PT ;  /* 0x0000006b176b7276 */ /* 0x002fca0007800016 */
[--C-:B------:R-:W-:Y:S01]  /*4450*/  FFMA R4, R4, UR50, -R107.reuse ;  /* 0x0000003204047c23 */ /* 0x100fe2000800086b */
[--C-:B------:R-:W-:Y:S01]  /*4460*/  FFMA R5, R5, UR50, -R107.reuse ;  /* 0x0000003205057c23 */ /* 0x100fe2000800086b */
[--C-:B------:R-:W-:Y:S01]  /*4470*/  FFMA R6, R6, UR50, -R107.reuse ;  /* 0x0000003206067c23 */ /* 0x100fe2000800086b */
[--C-:B------:R-:W-:Y:S01]  /*4480*/  FFMA R7, R7, UR50, -R107.reuse ;  /* 0x0000003207077c23 */ /* 0x100fe2000800086b */
[----:B------:R-:W-:Y:S01]  /*4490*/  FMUL R4, R4, 1.4426950216293334961 ;  /* 0x3fb8aa3b04047820 */ /* 0x000fe20000400000 */
[----:B------:R-:W-:Y:S01]  /*44a0*/  FMUL R5, R5, 1.4426950216293334961 ;  /* 0x3fb8aa3b05057820 */ /* 0x000fe20000400000 */
[----:B------:R-:W-:Y:S01]  /*44b0*/  FMUL R6, R6, 1.4426950216293334961 ;  /* 0x3fb8aa3b06067820 */ /* 0x000fe20000400000 */
[----:B------:R-:W-:Y:S01]  /*44c0*/  FMUL R7, R7, 1.4426950216293334961 ;  /* 0x3fb8aa3b07077820 */ /* 0x000fe20000400000 */
[----:B------:R1:W-:Y:S01]  /*44d0*/  MUFU.EX2 R31, R4 ;  /* 0x00000004001f7308 */ /* 0x0003e20000000800 */
[--C-:B------:R-:W-:Y:S01]  /*44e0*/  FFMA R8, R8, UR50, -R107.reuse ;  /* 0x0000003208087c23 */ /* 0x100fe2000800086b */
[--C-:B------:R-:W-:Y:S01]  /*44f0*/  FFMA R9, R9, UR50, -R107.reuse ;  /* 0x0000003209097c23 */ /* 0x100fe2000800086b */
[--C-:B------:R-:W-:Y:S01]  /*4500*/  FFMA R10, R10, UR50, -R107.reuse ;  /* 0x000000320a0a7c23 */ /* 0x100fe2000800086b */
[--C-:B------:R-:W-:Y:S01]  /*4510*/  FFMA R11, R11, UR50, -R107.reuse ;  /* 0x000000320b0b7c23 */ /* 0x100fe2000800086b */
[----:B------:R-:W-:Y:S01]  /*4520*/  FMUL R8, R8, 1.4426950216293334961 ;  /* 0x3fb8aa3b08087820 */ /* 0x000fe20000400000 */
[----:B------:R-:W-:Y:S01]  /*4530*/  FMUL R9, R9, 1.4426950216293334961 ;  /* 0x3fb8aa3b09097820 */ /* 0x000fe20000400000 */
[----:B------:R-:W-:Y:S01]  /*4540*/  FMUL R10, R10, 1.4426950216293334961 ;  /* 0x3fb8aa3b0a0a7820 */ /* 0x000fe20000400000 */
[----:B------:R-:W3:Y:S01]  /*4550*/  MUFU.EX2 R24, R5 ;  /* 0x0000000500187308 */ /* 0x000ee20000000800 */
[----:B-1----:R-:W-:Y:S01]  /*4560*/  FADD R4, -R107, R22 ;  /* 0x000000166b047221 */ /* 0x002fe20000000100 */
[----:B------:R-:W-:Y:S01]  /*4570*/  FMUL R11, R11, 1.4426950216293334961 ;  /* 0x3fb8aa3b0b0b7820 */ /* 0x000fe20000400000 */
[--C-:B------:R-:W-:Y:S01]  /*4580*/  FFMA R12, R12, UR50, -R107.reuse ;  /* 0x000000320c0c7c23 */ /* 0x100fe2000800086b */
[--C-:B------:R-:W-:Y:S01]  /*4590*/  FFMA R13, R13, UR50, -R107.reuse ;  /* 0x000000320d0d7c23 */ /* 0x100fe2000800086b */
[----:B------:R-:W-:Y:S01]  /*45a0*/  FMUL R4, R4, 1.4426950216293334961 ;  /* 0x3fb8aa3b04047820 */ /* 0x000fe20000400000 */
[--C-:B------:R-:W-:Y:S01]  /*45b0*/  FFMA R14, R14, UR50, -R107.reuse ;  /* 0x000000320e0e7c23 */ /* 0x100fe2000800086b */
[----:B------:R-:W-:Y:S01]  /*45c0*/  FMUL R12, R12, 1.4426950216293334961 ;  /* 0x3fb8aa3b0c0c7820 */ /* 0x000fe20000400000 */
[----:B------:R1:W4:Y:S01]  /*45d0*/  MUFU.EX2 R144, R6 ;  /* 0x0000000600907308 */ /* 0x0003220000000800 */
[----:B------:R-:W-:Y:S01]  /*45e0*/  FMUL R13, R13, 1.4426950216293334961 ;  /* 0x3fb8aa3b0d0d7820 */ /* 0x000fe20000400000 */
[----:B------:R-:W-:Y:S01]  /*45f0*/  FMUL R14, R14, 1.4426950216293334961 ;  /* 0x3fb8aa3b0e0e7820 */ /* 0x000fe20000400000 */
[--C-:B------:R-:W-:Y:S01]  /*4600*/  FFMA R15, R15, UR50, -R107.reuse ;  /* 0x000000320f0f7c23 */ /* 0x100fe2000800086b */
[--C-:B------:R-:W-:Y:S01]  /*4610*/  FFMA R16, R16, UR50, -R107.reuse ;  /* 0x0000003210107c23 */ /* 0x100fe2000800086b */
[--C-:B------:R-:W-:Y:S01]  /*4620*/  FFMA R17, R17, UR50, -R107.reuse ;  /* 0x0000003211117c23 */ /* 0x100fe2000800086b */
[--C-:B------:R-:W-:Y:S01]  /*4630*/  FFMA R18, R18, UR50, -R107.reuse ;  /* 0x0000003212127c23 */ /* 0x100fe2000800086b */
[----:B------:R-:W-:Y:S01]  /*4640*/  FMUL R15, R15, 1.4426950216293334961 ;  /* 0x3fb8aa3b0f0f7820 */ /* 0x000fe20000400000 */
[----:B------:R5:W2:Y:S01]  /*4650*/  MUFU.EX2 R151, R4 ;  /* 0x0000000400977308 */ /* 0x000aa20000000800 */
[----:B---3--:R-:W-:Y:S01]  /*4660*/  FADD R5, R31, R24 ;  /* 0x000000181f057221 */ /* 0x008fe20000000000 */
[----:B------:R-:W-:Y:S01]  /*4670*/  FMUL R16, R16, 1.4426950216293334961 ;  /* 0x3fb8aa3b10107820 */ /* 0x000fe20000400000 */
[----:B------:R-:W-:Y:S01]  /*4680*/  FMUL R17, R17, 1.4426950216293334961 ;  /* 0x3fb8aa3b11117820 */ /* 0x000fe20000400000 */
[----:B------:R-:W-:Y:S01]  /*4690*/  FMUL R18, R18, 1.4426950216293334961 ;  /* 0x3fb8aa3b12127820 */ /* 0x000fe20000400000 */
[----:B------:R-:W-:Y:S01]  /*46a0*/  FFMA R19, R19, UR50, -R107 ;  /* 0x0000003213137c23 */ /* 0x000fe2000800086b */
[----:B-1----:R-:W-:-:S02]  /*46b0*/  IADD3 R6, P4, PT, R104, UR34, RZ ;  /* 0x0000002268067c10 */ /* 0x002fc4000ff9e0ff */
[----:B------:R-:W1:Y:S01]  /*46c0*/  MUFU.EX2 R26, R7 ;  /* 0x00000007001a7308 */ /* 0x000e620000000800 */
[----:B----4-:R-:W-:Y:S01]  /*46d0*/  FADD R5, R144, R5 ;  /* 0x0000000590057221 */ /* 0x010fe20000000000 */
[----:B------:R-:W-:Y:S01]  /*46e0*/  FMUL R19, R19, 1.4426950216293334961 ;  /* 0x3fb8aa3b13137820 */ /* 0x000fe20000400000 */
[----:B-----5:R-:W-:-:S05]  /*46f0*/  IADD3 R4, P3, PT, R108, UR34, RZ ;  /* 0x000000226c047c10 */ /* 0x020fca000ff7e0ff */
[----:B------:R-:W3:Y:S01]  /*4700*/  MUFU.EX2 R28, R8 ;  /* 0x00000008001c7308 */ /* 0x000ee20000000800 */
[----:B--2---:R2:W-:Y:S01]  /*4710*/  STSM.16.M88 [R2+0x6000], R151 ;  /* 0x0060009702007844 */ /* 0x0045e20000000000 */
[----:B------:R-:W-:Y:S01]  /*4720*/  BAR.SYNC.DEFER_BLOCKING 0x0 ;  /* 0x0000000000007b1d */ /* 0x000fe20000010000 */
[----:B-1----:R-:W-:-:S05]  /*4730*/  FADD R5, R26, R5 ;  /* 0x000000051a057221 */ /* 0x002fca0000000000 */
[----:B------:R-:W1:Y:S01]  /*4740*/  MUFU.EX2 R30, R9 ;  /* 0x00000009001e7308 */ /* 0x000e620000000800 */
[----:B---3--:R-:W-:-:S07]  /*4750*/  FADD R5, R28, R5 ;  /* 0x000000051c057221 */ /* 0x008fce0000000000 */
[----:B------:R-:W3:Y:S08]  /*4760*/  MUFU.EX2 R32, R10 ;  /* 0x0000000a00207308 */ /* 0x000ef00000000800 */
[----:B------:R-:W4:Y:S01]  /*4770*/  MUFU.EX2 R145, R11 ;  /* 0x0000000b00917308 */ /* 0x000f220000000800 */
[----:B-1----:R-:W-:Y:S01]  /*4780*/  FADD R5, R30, R5 ;  /* 0x000000051e057221 */ /* 0x002fe20000000000 */
[----:B------:R2:W1:Y:S01]  /*4790*/  LDSM.16.M88 R148, [R70+UR10+0x6000] ;  /* 0x0060000a4694783b */ /* 0x0004620008000000 */
[----:B------:R-:W5:Y:S05]  /*47a0*/  SYNCS.PHASECHK.TRANS64.TRYWAIT P2, [UR13], R20 ;  /* 0x00000014ff0075a7 */ /* 0x000f6a000804110d */
[----:B------:R-:W0:Y:S01]  /*47b0*/  MUFU.EX2 R33, R12 ;  /* 0x0000000c00217308 */ /* 0x000e220000000800 */
[----:B---3--:R-:W-:-:S07]  /*47c0*/  FADD R5, R32, R5 ;  /* 0x0000000520057221 */ /* 0x008fce0000000000 */
[----:B------:R-:W3:Y:S01]  /*47d0*/  MUFU.EX2 R34, R13 ;  /* 0x0000000d00227308 */ /* 0x000ee20000000800 */
[----:B----4-:R-:W-:-:S07]  /*47e0*/  FADD R5, R145, R5 ;  /* 0x0000000591057221 */ /* 0x010fce0000000000 */
[----:B------:R-:W4:Y:S01]  /*47f0*/  MUFU.EX2 R146, R14 ;  /* 0x0000000e00927308 */ /* 0x000f220000000800 */
[----:B0-----:R-:W-:-:S07]  /*4800*/  FADD R5, R33, R5 ;  /* 0x0000000521057221 */ /* 0x001fce0000000000 */
        /* <DEDUP_REMOVED lines=9> */
[----:B----4-:R-:W-:-:S04]  /*48a0*/  FADD R5, R38, R5 ;  /* 0x0000000526057221 */ /* 0x010fc80000000000 */
[----:B0-----:R-:W-:-:S04]  /*48b0*/  FADD R5, R40, R5 ;  /* 0x0000000528057221 */ /* 0x001fc80000000000 */
[----:B---3--:R-:W-:Y:S01]  /*48c0*/  FADD R150, R147, R5 ;  /* 0x0000000593967221 */ /* 0x008fe20000000000 */
[----:B------:R-:W-:-:S04]  /*48d0*/  IADD3.X R5, PT, PT, R109, UR4, RZ, P3, !PT ;  /* 0x000000046d057c10 */ /* 0x000fc80009ffe4ff */
[----:B------:R2:W0:Y:S01]  /*48e0*/  SHFL.BFLY PT, R153, R150, 0x10, 0x1f ;  /* 0x0e001f0096997f89 */ /* 0x00042200000e0000 */
[----:B-1---5:R-:W-:Y:S05]  /*48f0*/  @!P2 BRA `(.L_x_14) ;  /* 0x0000003c00a4a947 */ /* 0x022fea0003800000 */
.L_x_23:
[----:B------:R-:W-:Y:S01]  /*4900*/  IADD3 R8, P2, PT, R102, UR34, RZ ;  /* 0x0000002266087c10 */ /* 0x000fe2000ff5e0ff */
[----:B------:R1:W3:Y:S01]  /*4910*/  LDG.E.U8 R21, desc[UR30][R4.64] ;  /* 0x0000001e04157981 */ /* 0x0002e2000c1e1100 */
[----:B------:R-:W-:Y:S02]  /*4920*/  IADD3 R10, P3, PT, R100, UR34, RZ ;  /* 0x00000022640a7c10 */ /* 0x000fe4000ff7e0ff */
[----:B------:R-:W-:Y:S02]  /*4930*/  IADD3.X R9, PT, PT, R103, UR4, RZ, P2, !PT ;  /* 0x0000000467097c10 */ /* 0x000fe400097fe4ff */
[----:B------:R-:W-:Y:S02]  /*4940*/  IADD3 R12, P2, PT, R98, UR34, RZ ;  /* 0x00000022620c7c10 */ /* 0x000fe4000ff5e0ff */
[----:B------:R-:W-:Y:S01]  /*4950*/  IADD3.X R7, PT, PT, R105, UR4, RZ, P4, !PT ;  /* 0x0000000469077c10 */ /* 0x000fe2000a7fe4ff */
[----:B------:R-:W4:Y:S01]  /*4960*/  LDG.E.U8 R25, desc[UR30][R8.64] ;  /* 0x0000001e08197981 */ /* 0x000f22000c1e1100 */
[----:B------:R-:W-:-:S02]  /*4970*/  IADD3.X R11, PT, PT, R101, UR4, RZ, P3, !PT ;  /* 0x00000004650b7c10 */ /* 0x000fc40009ffe4ff */
[----:B------:R-:W-:Y:S01]  /*4980*/  IADD3.X R13, PT, PT, R99, UR4, RZ, P2, !PT ;  /* 0x00000004630d7c10 */ /* 0x000fe200097fe4ff */
[----:B--2---:R5:W2:Y:S01]  /*4990*/  LDG.E.U8 R23, desc[UR30][R6.64] ;  /* 0x0000001e06177981 */ /* 0x004aa2000c1e1100 */
[----:B------:R-:W-:-:S03]  /*49a0*/  IADD3 R14, P3, PT, R96, UR34, RZ ;  /* 0x00000022600e7c10 */ /* 0x000fc6000ff7e0ff */
[----:B------:R0:W2:Y:S01]  /*49b0*/  LDG.E.U8 R27, desc[UR30][R10.64] ;  /* 0x0000001e0a1b7981 */ /* 0x0000a2000c1e1100 */
[----:B------:R-:W-:-:S03]  /*49c0*/  IADD3.X R15, PT, PT, R97, UR4, RZ, P3, !PT ;  /* 0x00000004610f7c10 */ /* 0x000fc60009ffe4ff */
[----:B------:R0:W2:Y:S01]  /*49d0*/  LDG.E.U8 R29, desc[UR30][R12.64] ;  /* 0x0000001e0c1d7981 */ /* 0x0000a2000c1e1100 */
[----:B------:R-:W-:Y:S02]  /*49e0*/  IADD3 R16, P2, PT, R94, UR34, RZ ;  /* 0x000000225e107c10 */ /* 0x000fe4000ff5e0ff */
[----:B-1----:R-:W-:Y:S01]  /*49f0*/  IADD3 R4, P3, PT, R92, UR34, RZ ;  /* 0x000000225c047c10 */ /* 0x002fe2000ff7e0ff */
[----:B------:R1:W2:Y:S01]  /*4a00*/  LDG.E.U8 R155, desc[UR30][R14.64] ;  /* 0x0000001e0e9b7981 */ /* 0x0002a2000c1e1100 */
[----:B------:R-:W-:Y:S02]  /*4a10*/  IADD3.X R17, PT, PT, R95, UR4, RZ, P2, !PT ;  /* 0x000000045f117c10 */ /* 0x000fe400097fe4ff */
[----:B------:R-:W-:Y:S02]  /*4a20*/  IADD3.X R5, PT, PT, R93, UR4, RZ, P3, !PT ;  /* 0x000000045d057c10 */ /* 0x000fe40009ffe4ff */
[----:B-----5:R-:W-:Y:S01]  /*4a30*/  IADD3 R6, P2, PT, R90, UR34, RZ ;  /* 0x000000225a067c10 */ /* 0x020fe2000ff5e0ff */
[----:B------:R5:W2:Y:S01]  /*4a40*/  LDG.E.U8 R157, desc[UR30][R16.64] ;  /* 0x0000001e109d7981 */ /* 0x000aa2000c1e1100 */
[----:B0-----:R-:W-:-:S02]  /*4a50*/  IADD3 R10, P3, PT, R86, UR34, RZ ;  /* 0x00000022560a7c10 */ /* 0x001fc4000ff7e0ff */
[----:B------:R-:W-:Y:S01]  /*4a60*/  IADD3.X R7, PT, PT, R91, UR4, RZ, P2, !PT ;  /* 0x000000045b077c10 */ /* 0x000fe200097fe4ff */
[----:B------:R0:W2:Y:S01]  /*4a70*/  LDG.E.U8 R159, desc[UR30][R4.64] ;  /* 0x0000001e049f7981 */ /* 0x0000a2000c1e1100 */
[----:B------:R-:W-:Y:S02]  /*4a80*/  IADD3.X R11, PT, PT, R87, UR4, RZ, P3, !PT ;  /* 0x00000004570b7c10 */ /* 0x000fe40009ffe4ff */
[----:B------:R-:W-:Y:S01]  /*4a90*/  IADD3 R8, P4, PT, R88, UR34, RZ ;  /* 0x0000002258087c10 */ /* 0x000fe2000ff9e0ff */
[----:B------:R-:W2:Y:S01]  /*4aa0*/  LDG.E.U8 R161, desc[UR30][R6.64] ;  /* 0x0000001e06a17981 */ /* 0x000ea2000c1e1100 */
[----:B------:R-:W-:Y:S02]  /*4ab0*/  IADD3 R12, P2, PT, R84, UR34, RZ ;  /* 0x00000022540c7c10 */ /* 0x000fe4000ff5e0ff */
[----:B-1----:R-:W-:Y:S01]  /*4ac0*/  IADD3 R14, P3, PT, R82, UR34, RZ ;  /* 0x00000022520e7c10 */ /* 0x002fe2000ff7e0ff */
[----:B------:R-:W2:Y:S01]  /*4ad0*/  LDG.E.U8 R165, desc[UR30][R10.64] ;  /* 0x0000001e0aa57981 */ /* 0x000ea2000c1e1100 */
[----:B------:R-:W-:-:S02]  /*4ae0*/  IADD3.X R9, PT, PT, R89, UR4, RZ, P4, !PT ;  /* 0x0000000459097c10 */ /* 0x000fc4000a7fe4ff */
[----:B------:R-:W-:Y:S02]  /*4af0*/  IADD3.X R13, PT, PT, R85, UR4, RZ, P2, !PT ;  /* 0x00000004550d7c10 */ /* 0x000fe400097fe4ff */
[----:B------:R-:W-:Y:S01]  /*4b00*/  IADD3.X R15, PT, PT, R83, UR4, RZ, P3, !PT ;  /* 0x00000004530f7c10 */ /* 0x000fe20009ffe4ff */
[----:B------:R-:W2:Y:S01]  /*4b10*/  LDG.E.U8 R163, desc[UR30][R8.64] ;  /* 0x0000001e08a37981 */ /* 0x000ea2000c1e1100 */
[----:B-----5:R-:W-:Y:S02]  /*4b20*/  IADD3 R16, P2, PT, R80, UR34, RZ ;  /* 0x0000002250107c10 */ /* 0x020fe4000ff5e0ff */
[----:B------:R-:W-:Y:S01]  /*4b30*/  IADD3 R18, P4, PT, R78, UR34, RZ ;  /* 0x000000224e127c10 */ /* 0x000fe2000ff9e0ff */
[----:B------:R-:W5:Y:S01]  /*4b40*/  LDG.E.U8 R167, desc[UR30][R12.64] ;  /* 0x0000001e0ca77981 */ /* 0x000f62000c1e1100 */
[----:B0-----:R-:W-:Y:S02]  /*4b50*/  IADD3 R4, P3, PT, R76, UR34, RZ ;  /* 0x000000224c047c10 */ /* 0x001fe4000ff7e0ff */
[----:B------:R-:W-:Y:S01]  /*4b60*/  IADD3.X R17, PT, PT, R81, UR4, RZ, P2, !PT ;  /* 0x0000000451117c10 */ /* 0x000fe200097fe4ff */
[----:B------:R-:W5:Y:S01]  /*4b70*/  LDG.E.U8 R169, desc[UR30][R14.64] ;  /* 0x0000001e0ea97981 */ /* 0x000f62000c1e1100 */
[----:B------:R-:W-:-:S02]  /*4b80*/  IADD3.X R19, PT, PT, R79, UR4, RZ, P4, !PT ;  /* 0x000000044f137c10 */ /* 0x000fc4000a7fe4ff */
[----:B------:R-:W-:Y:S01]  /*4b90*/  IADD3.X R5, PT, PT, R77, UR4, RZ, P3, !PT ;  /* 0x000000044d057c10 */ /* 0x000fe20009ffe4ff */
[----:B------:R-:W5:Y:S04]  /*4ba0*/  LDG.E.U8 R171, desc[UR30][R16.64] ;  /* 0x0000001e10ab7981 */ /* 0x000f68000c1e1100 */
[----:B------:R-:W5:Y:S04]  /*4bb0*/  LDG.E.U8 R173, desc[UR30][R18.64] ;  /* 0x0000001e12ad7981 */ /* 0x000f68000c1e1100 */
[----:B------:R0:W5:Y:S01]  /*4bc0*/  LDG.E.U8 R175, desc[UR30][R4.64] ;  /* 0x0000001e04af7981 */ /* 0x000162000c1e1100 */
[----:B------:R-:W-:-:S02]  /*4bd0*/  F2FP.SATFINITE.E4M3.F32.PACK_AB_MERGE_C R144, R26, R144, RZ ;  /* 0x000000901a90723e */ /* 0x000fc400048070ff */
[----:B------:R-:W-:Y:S02]  /*4be0*/  F2FP.SATFINITE.E4M3.F32.PACK_AB_MERGE_C R145, R145, R32, RZ ;  /* 0x000000209191723e */ /* 0x000fe400048070ff */
[----:B------:R-:W-:Y:S02]  /*4bf0*/  F2FP.SATFINITE.E4M3.F32.PACK_AB_MERGE_C R146, R22, R146, RZ ;  /* 0x000000921692723e */ /* 0x000fe400048070ff */
[----:B------:R-:W-:Y:S02]  /*4c00*/  F2FP.SATFINITE.E4M3.F32.PACK_AB_MERGE_C R147, R147, R40, RZ ;  /* 0x000000289393723e */ /* 0x000fe400048070ff */
[----:B------:R-:W-:Y:S02]  /*4c10*/  F2FP.SATFINITE.E4M3.F32.PACK_AB_MERGE_C R145, R30, R28, R145 ;  /* 0x0000001c1e91723e */ /* 0x000fe40004807091 */
[----:B------:R-:W-:Y:S02]  /*4c20*/  F2FP.SATFINITE.E4M3.F32.PACK_AB_MERGE_C R144, R24, R31, R144 ;  /* 0x0000001f1890723e */ /* 0x000fe40004807090 */
[----:B------:R-:W-:-:S02]  /*4c30*/  F2FP.SATFINITE.E4M3.F32.PACK_AB_MERGE_C R146, R34, R33, R146 ;  /* 0x000000212292723e */ /* 0x000fc40004807092 */
[----:B------:R-:W-:Y:S01]  /*4c40*/  F2FP.SATFINITE.E4M3.F32.PACK_AB_MERGE_C R147, R38, R36, R147 ;  /* 0x000000242693723e */ /* 0x000fe20004807093 */
[----:B------:R-:W-:Y:S01]  /*4c50*/  ULEA UR13, UR33, UR10, 0x3 ;  /* 0x0000000a210d7291 */ /* 0x000fe2000f8e18ff */
[----:B------:R-:W-:Y:S01]  /*4c60*/  FADD R150, R150, R153 ;  /* 0x0000009996967221 */ /* 0x000fe20000000000 */
[----:B------:R-:W-:Y:S02]  /*4c70*/  UMOV UR4, UR5 ;  /* 0x0000000500047c82 */ /* 0x000fe40008000000 */
[----:B------:R-:W-:Y:S01]  /*4c80*/  UIADD3 UR13, UPT, UPT, UR13, 0x8000, URZ ;  /* 0x000080000d0d7890 */ /* 0x000fe2000fffe0ff */
[----:B---3--:R-:W-:Y:S04]  /*4c90*/  STS.U8 [R74+UR10+0x7000], R21 ;  /* 0x007000154a007988 */ /* 0x008fe8000800000a */
[----:B----4-:R-:W-:Y:S04]  /*4ca0*/  STS.U8 [R74+UR10+0x7200], R25 ;  /* 0x007200194a007988 */ /* 0x010fe8000800000a */
[----:B--2---:R-:W-:Y:S04]  /*4cb0*/  STS.U8 [R74+UR10+0x7100], R23 ;  /* 0x007100174a007988 */ /* 0x004fe8000800000a */
[----:B------:R-:W-:Y:S04]  /*4cc0*/  STS.U8 [R74+UR10+0x7300], R27 ;  /* 0x0073001b4a007988 */ /* 0x000fe8000800000a */
[----:B------:R0:W-:Y:S02]  /*4cd0*/  STS.U8 [R74+UR10+0x7400], R29 ;  /* 0x0074001d4a007988 */ /* 0x0001e4000800000a */
[----:B0-----:R-:W0:Y:S02]  /*4ce0*/  LDTM.x64 R4, tmem[UR11] ;  /* 0x0000000b000479ee */ /* 0x001e240008340000 */
[----:B------:R1:W-:Y:S04]  /*4cf0*/  STS.U8 [R74+UR10+0x7500], R155 ;  /* 0x0075009b4a007988 */ /* 0x0003e8000800000a */
[----:B------:R1:W-:Y:S04]  /*4d00*/  STS.U8 [R74+UR10+0x7600], R157 ;  /* 0x0076009d4a007988 */ /* 0x0003e8000800000a */
[----:B------:R1:W-:Y:S04]  /*4d10*/  STS.U8 [R74+UR10+0x7700], R159 ;  /* 0x0077009f4a007988 */ /* 0x0003e8000800000a */
[----:B------:R1:W-:Y:S04]  /*4d20*/  STS.U8 [R74+UR10+0x7800], R161 ;  /* 0x007800a14a007988 */ /* 0x0003e8000800000a */
[----:B------:R1:W-:Y:S04]  /*4d30*/  STS.U8 [R74+UR10+0x7a00], R165 ;  /* 0x007a00a54a007988 */ /* 0x0003e8000800000a */
[----:B------:R1:W-:Y:S01]  /*4d40*/  STS.U8 [R74+UR10+0x7900], R163 ;  /* 0x007900a34a007988 */ /* 0x0003e2000800000a */
[C---:B0-----:R-:W-:Y:S01]  /*4d50*/  FMUL R4, R148.reuse, R4 ;  /* 0x0000000494047220 */ /* 0x041fe20000400000 */
        /* <DEDUP_REMOVED lines=62> */
[----:B------:R-:W-:Y:S01]  /*5140*/  FMUL R67, R148, R67 ;  /* 0x0000004394437220 */ /* 0x000fe20000400000 */
[----:B-----5:R1:W-:Y:S04]  /*5150*/  STS.U8 [R74+UR10+0x7b00], R167 ;  /* 0x007b00a74a007988 */ /* 0x0203e8000800000a */
[----:B------:R1:W-:Y:S04]  /*5160*/  STS.U8 [R74+UR10+0x7c00], R169 ;  /* 0x007c00a94a007988 */ /* 0x0003e8000800000a */
[----:B------:R1:W-:Y:S04]  /*5170*/  STS.U8 [R74+UR10+0x7d00], R171 ;  /* 0x007d00ab4a007988 */ /* 0x0003e8000800000a */
[----:B------:R1:W-:Y:S04]  /*5180*/  STS.U8 [R74+UR10+0x7e00], R173 ;  /* 0x007e00ad4a007988 */ /* 0x0003e8000800000a */
[----:B------:R1:W-:Y:S04]  /*5190*/  STS.U8 [R74+UR10+0x7f00], R175 ;  /* 0x007f00af4a007988 */ /* 0x0003e8000800000a */
[----:B------:R1:W-:Y:S01]  /*51a0*/  STS.128 [R75+0x4000], R144 ;  /* 0x004000904b007388 */ /* 0x0003e20000000c00 */
[----:B------:R-:W-:Y:S01]  /*51b0*/  NOP ;  /* 0x0000000000007918 */ /* 0x000fe20000000000 */
[----:B------:R1:W-:Y:S01]  /*51c0*/  STTM.x64 tmem[UR11], R4 ;  /* 0x00000004000079ed */ /* 0x0003e2000834000b */
[----:B------:R-:W0:Y:S02]  /*51d0*/  FENCE.VIEW.ASYNC.T ;  /* 0x00000000000073c6 */ /* 0x000e240000000200 */
[----:B0-----:R-:W-:Y:S06]  /*51e0*/  BAR.SYNC.DEFER_BLOCKING 0x0 ;  /* 0x0000000000007b1d */ /* 0x001fec0000010000 */
[----:B------:R0:W-:Y:S06]  /*51f0*/  MEMBAR.ALL.CTA ;  /* 0x0000000000007992 */ /* 0x0001ec0000008000 */
[----:B0-----:R-:W0:Y:S02]  /*5200*/  FENCE.VIEW.ASYNC.S ;  /* 0x00000000000073c6 */ /* 0x001e240000000000 */
[----:B0-----:R-:W-:Y:S06]  /*5210*/  BAR.SYNC.DEFER_BLOCKING 0x0 ;  /* 0x0000000000007b1d */ /* 0x001fec0000010000 */
[----:B------:R-:W-:Y:S05]  /*5220*/  BRA.U UP1, `(.L_x_15) ;  /* 0x0000000101307547 */ /* 0x000fea000b800000 */
[----:B------:R-:W-:Y:S01]  /*5230*/  UMOV UR8, UR13 ;  /* 0x0000000d00087c82 */ /* 0x000fe20008000000 */
[----:B------:R-:W-:Y:S01]  /*5240*/  UMOV UR9, URZ ;  /* 0x000000ff00097c82 */ /* 0x000fe20008000000 */
[----:B------:R-:W-:Y:S01]  /*5250*/  UMOV UR24, UR37 ;  /* 0x0000002500187c82 */ /* 0x000fe20008000000 */
[----:B------:R-:W-:Y:S01]  /*5260*/  UMOV UR25, 0xc0004010 ;  /* 0xc000401000197882 */ /* 0x000fe20000000000 */
[----:B------:R-:W-:Y:S01]  /*5270*/  UMOV UR22, UR32 ;  /* 0x0000002000167c82 */ /* 0x000fe20008000000 */
[----:B------:R-:W-:Y:S01]  /*5280*/  UMOV UR23, 0xc0004010 ;  /* 0xc000401000177882 */ /* 0x000fe20000000000 */
[----:B------:R-:W-:Y:S01]  /*5290*/  UMOV UR26, 0x0 ;  /* 0x00000000001a7882 */ /* 0x000fe20000000000 */
[----:B------:R-:W-:Y:S01]  /*52a0*/  UMOV UR27, 0x8200010 ;  /* 0x08200010001b7882 */ /* 0x000fe20000000000 */
[----:B------:R-:W-:Y:S01]  /*52b0*/  UMOV UR5, UR8 ;  /* 0x0000000800057c82 */ /* 0x000fe20008000000 */
[----:B------:R0:W-:Y:S01]  /*52c0*/  UTCQMMA gdesc[UR24], gdesc[UR22], tmem[UR35], tmem[UR26], idesc[UR27], UPT ;  /* 0x00ff1a16180075ea */ /* 0x0001e2000b800323 */
[----:B------:R0:W-:Y:S01]  /*52d0*/  UTCBAR [UR5], URZ ;  /* 0x000000ff050073e9 */ /* 0x0001e200080000ff */
[----:B------:R-:W-:-:S02]  /*52e0*/  NOP ;  /* 0x0000000000007918 */ /* 0x000fc40000000000 */
.L_x_15:
[----:B------:R-:W-:Y:S01]  /*52f0*/  UIADD3 UR33, UPT, UPT, UR33, 0x1, URZ ;  /* 0x0000000121217890 */ /* 0x000fe2000fffe0ff */
[----:B------:R-:W-:Y:S01]  /*5300*/  FFMA R142, R151, R142, R150 ;  /* 0x0000008e978e7223 */ /* 0x000fe20000000096 */
[----:B------:R-:W-:Y:S01]  /*5310*/  UIADD3 UR6, UPT, UPT, UR6, 0x20, URZ ;  /* 0x0000002006067890 */ /* 0x000fe2000fffe0ff */
[----:B------:R-:W-:Y:S01]  /*5320*/  IMAD.IADD R149, R143, 0x1, R149 ;  /* 0x000000018f957824 */ /* 0x000fe200078e0295 */
[----:B------:R-:W-:Y:S01]  /*5330*/  UISETP.GT.AND UP2, UPT, UR33, 0x1, UPT ;  /* 0x000000012100788c */ /* 0x000fe2000bf44270 */
[----:B-1----:R-:W-:Y:S01]  /*5340*/  IMAD.U32 R20, RZ, RZ, UR4 ;  /* 0x00000004ff147e24 */ /* 0x002fe2000f8e00ff */
[----:B------:R-:W-:Y:S01]  /*5350*/  UIADD3 UR34, UPT, UPT, UR20, UR34, URZ ;  /* 0x0000002214227290 */ /* 0x000fe2000fffe0ff */
[----:B------:R-:W-:Y:S01]  /*5360*/  IMAD.MOV.U32 R22, RZ, RZ, R107 ;  /* 0x000000ffff167224 */ /* 0x000fe200078e006b */
[----:B0-----:R-:W-:Y:S02]  /*5370*/  USEL UR5, URZ, 0x1, !UP2 ;  /* 0x00000001ff057887 */ /* 0x001fe4000d000000 */
[----:B------:R-:W-:-:S02]  /*5380*/  USEL UR33, UR33, URZ, !UP2 ;  /* 0x000000ff21217287 */ /* 0x000fc4000d000000 */
[----:B------:R-:W-:Y:S02]  /*5390*/  UISETP.GE.AND UP2, UPT, UR6, UR15, UPT ;  /* 0x0000000f0600728c */ /* 0x000fe4000bf46270 */
[----:B------:R-:W-:-:S07]  /*53a0*/  ULOP3.LUT UR5, UR4, UR5, URZ, 0x3c, !UPT ;  /* 0x0000000504057292 */ /* 0x000fce000f8e3cff */
[----:B------:R-:W-:Y:S05]  /*53b0*/  BRA.U !UP2, `(.L_x_16) ;  /* 0xffffffe90a147547 */ /* 0x000fea000b83ffff */
.L_x_11:
[----:B------:R-:W1:Y:S02]  /*53c0*/  LDCU UR5, c[0x0][0x3f0] ;  /* 0x00007e00ff0577ac */ /* 0x000e640008000800 */
[----:B-1----:R-:W-:-:S09]  /*53d0*/  UISETP.GE.AND UP0, UPT, UR5, 0x1, UPT ;  /* 0x000000010500788c */ /* 0x002fd2000bf06270 */
[----:B------:R-:W-:Y:S05]  /*53e0*/  BRA.U !UP0, `(.L_x_17) ;  /* 0x0000000108107547 */ /* 0x000fea000b800000 */
[----:B------:R-:W-:-:S06]  /*53f0*/  USHF.L.U32 UR4, UR4, 0x1f, URZ ;  /* 0x0000001f04047899 */ /* 0x000fcc00080006ff */
[----:B0-----:R-:W-:-:S04]  /*5400*/  IMAD.U32 R4, RZ, RZ, UR4 ;  /* 0x00000004ff047e24 */ /* 0x001fc8000f8e00ff */
[----:B------:R-:W0:Y:S02]  /*5410*/  SYNCS.PHASECHK.TRANS64.TRYWAIT P2, [UR13], R4 ;  /* 0x00000004ff0075a7 */ /* 0x000e24000804110d */
[----:B0-----:R-:W-:Y:S05]  /*5420*/  @!P2 BRA `(.L_x_18) ;  /* 0x0000003000e4a947 */ /* 0x001fea0003800000 */
.L_x_17:
[----:B------:R-:W-:Y:S01]  /*5430*/  BAR.SYNC.DEFER_BLOCKING 0x0 ;  /* 0x0000000000007b1d */ /* 0x000fe20000010000 */
[----:B------:R-:W-:Y:S02]  /*5440*/  FSETP.GEU.AND P2, PT, R142, 1.175494350822287508e-38, PT ;  /* 0x008000008e00780b */ /* 0x000fe40003f4e000 */
[----:B------:R-:W-:-:S03]  /*5450*/  LOP3.LUT R71, R0, 0x80, RZ, 0xc0, !PT ;  /* 0x0000008000477812 */ /* 0x000fc600078ec0ff */
[----:B------:R-:W1:Y:S01]  /*5460*/  LDCU.64 UR4, c[0x0][0x3e0] ;  /* 0x00007c00ff0477ac */ /* 0x000e620008000a00 */
[----:B------:R-:W-:Y:S02]  /*5470*/  LEA R76, R71, UR10, 0x5 ;  /* 0x0000000a474c7c11 */ /* 0x000fe4000f8e28ff */
[----:B------:R-:W-:-:S03]  /*5480*/  FSEL R71, RZ, -23, P2 ;  /* 0xc1b80000ff477808 */ /* 0x000fc60001000000 */
[----:B------:R-:W-:Y:S01]  /*5490*/  IMAD R69, R69, 0x10, R76 ;  /* 0x0000001045457824 */ /* 0x000fe200078e024c */
[----:B------:R-:W3:Y:S02]  /*54a0*/  @!P1 SYNCS.CCTL.IV [UR10+0x8000] ;  /* 0x00800000ff0099b1 */ /* 0x000ee4000800000a */
[----:B---3--:R-:W-:Y:S01]  /*54b0*/  BAR.SYNC.DEFER_BLOCKING 0x0 ;  /* 0x0000000000007b1d */ /* 0x008fe20000010000 */
[----:B-1----:R-:W-:-:S05]  /*54c0*/  UIMAD UR4, UR7, UR4, URZ ;  /* 0x00000004070472a4 */ /* 0x002fca000f8e02ff */
[----:B------:R-:W1:Y:S02]  /*54d0*/  @!P1 SYNCS.CCTL.IV [UR10+0x8008] ;  /* 0x00800800ff0099b1 */ /* 0x000e64000800000a */
[----:B-1----:R1:W-:Y:S01]  /*54e0*/  STSM.16.M88 [R2], R142 ;  /* 0x0000008e02007844 */ /* 0x0023e20000000000 */
[----:B------:R-:W-:Y:S01]  /*54f0*/  BAR.SYNC.DEFER_BLOCKING 0x0 ;  /* 0x0000000000007b1d */ /* 0x000fe20000010000 */
[----:B-1----:R-:W-:-:S05]  /*5500*/  @!P2 FMUL R142, R142, 8388608 ;  /* 0x4b0000008e8ea820 */ /* 0x002fca0000400000 */
[----:B0-----:R-:W0:Y:S01]  /*5510*/  LDTM.x64 R4, tmem[UR11] ;  /* 0x0000000b000479ee */ /* 0x001e220008340000 */
[----:B------:R-:W-:-:S05]  /*5520*/  VIADD R73, R142, 0xc0cafb0d ;  /* 0xc0cafb0d8e497836 */ /* 0x000fca0000000000 */
[----:B------:R-:W-:-:S04]  /*5530*/  LOP3.LUT R73, R73, 0xff800000, RZ, 0xc0, !PT ;  /* 0xff80000049497812 */ /* 0x000fc800078ec0ff */
[----:B--2---:R-:W-:Y:S01]  /*5540*/  I2FP.F32.S32 R74, R73 ;  /* 0x00000049004a7245 */ /* 0x004fe20000201400 */
[----:B------:R-:W-:Y:S01]  /*5550*/  IMAD.IADD R73, R142, 0x1, -R73 ;  /* 0x000000018e497824 */ /* 0x000fe200078e0a49 */
[----:B------:R-:W1:Y:S03]  /*5560*/  LDSM.16.M88 R72, [R70+UR10] ;  /* 0x0000000a4648783b */ /* 0x000e660008000000 */
[----:B------:R-:W-:Y:S01]  /*5570*/  FADD R73, R73, -1 ;  /* 0xbf80000049497421 */ /* 0x000fe20000000000 */
[----:B------:R-:W-:Y:S01]  /*5580*/  NOP ;  /* 0x0000000000007918 */ /* 0x000fe20000000000 */
[----:B------:R-:W-:Y:S01]  /*5590*/  FFMA.FTZ R71, R74, 1.1920928955078125e-07, R71 ;  /* 0x340000004a477823 */ /* 0x000fe20000010047 */
[----:B0-----:R-:W-:Y:S01]  /*55a0*/  BAR.SYNC.DEFER_BLOCKING 0x0 ;  /* 0x0000000000007b1d */ /* 0x001fe20000010000 */
[C---:B-1----:R-:W-:Y:S02]  /*55b0*/  FSETP.GT.AND P1, PT, |R72|.reuse, 8.50705917302346158658e+37, PT ;  /* 0x7e8000004800780b */ /* 0x042fe40003f24200 */
[----:B------:R-:W-:-:S11]  /*55c0*/  FSETP.GEU.AND P2, PT, |R72|, 1.175494350822287508e-38, PT ;  /* 0x008000004800780b */ /* 0x000fd60003f4e200 */
[----:B------:R-:W-:Y:S01]  /*55d0*/  @P1 FMUL R72, R72, 0.25 ;  /* 0x3e80000048481820 */ /* 0x000fe20000400000 */
[----:B------:R-:W-:Y:S01]  /*55e0*/  @P1 FMUL R4, R4, 0.25 ;  /* 0x3e80000004041820 */ /* 0x000fe20000400000 */
[----:B------:R-:W-:Y:S01]  /*55f0*/  @P1 FMUL R5, R5, 0.25 ;  /* 0x3e80000005051820 */ /* 0x000fe20000400000 */
[----:B------:R-:W-:Y:S01]  /*5600*/  @P1 FMUL R6, R6, 0.25 ;  /* 0x3e80000006061820 */ /* 0x000fe20000400000 */
[----:B------:R-:W-:Y:S01]  /*5610*/  @!P2 FMUL R72, R72, 16777216 ;  /* 0x4b8000004848a820 */ /* 0x000fe20000400000 */
[----:B------:R-:W-:Y:S01]  /*5620*/  @P1 FMUL R7, R7, 0.25 ;  /* 0x3e80000007071820 */ /* 0x000fe20000400000 */
[----:B------:R-:W-:Y:S01]  /*5630*/  @P1 FMUL R8, R8, 0.25 ;  /* 0x3e80000008081820 */ /* 0x000fe20000400000 */
[----:B------:R-:W-:Y:S01]  /*5640*/  @P1 FMUL R9, R9, 0.25 ;  /* 0x3e80000009091820 */ /* 0x000fe20000400000 */
[----:B------:R-:W-:Y:S01]  /*5650*/  @P1 FMUL R12, R12, 0.25 ;  /* 0x3e8000000c0c1820 */ /* 0x000fe20000400000 */
[----:B------:R-:W-:Y:S01]  /*5660*/  @P1 FMUL R13, R13, 0.25 ;  /* 0x3e8000000d0d1820 */ /* 0x000fe20000400000 */
[----:B------:R-:W0:Y:S01]  /*5670*/  MUFU.RCP R72, R72 ;  /* 0x0000004800487308 */ /* 0x000e220000001000 */
[----:B------:R-:W-:Y:S01]  /*5680*/  @P1 FMUL R14, R14, 0.25 ;  /* 0x3e8000000e0e1820 */ /* 0x000fe20000400000 */
        /* <DEDUP_REMOVED lines=15> */
[----:B------:R-:W-:Y:S01]  /*5780*/  @!P2 FMUL R4, R4, 16777216 ;  /* 0x4b8000000404a820 */ /* 0x000fe20000400000 */
        /* <DEDUP_REMOVED lines=141> */
[----:B------:R-:W-:Y:S01]  /*6060*/  F2FP.SATFINITE.E4M3.F32.PACK_AB_MERGE_C R4, R5, R4, RZ ;  /* 0x000000040504723e */ /* 0x000fe200048070ff */
        /* <DEDUP_REMOVED lines=34> */
[----:B------:R-:W-:-:S02]  /*6290*/  F2FP.SATFINITE.E4M3.F32.PACK_AB_MERGE_C R26, R27, R26, RZ ;  /* 0x0000001a1b1a723e */ /* 0x000fc400048070ff */
[----:B------:R-:W-:Y:S02]  /*62a0*/  F2FP.SATFINITE.E4M3.F32.PACK_AB_MERGE_C R36, R37, R36, RZ ;  /* 0x000000242524723e */ /* 0x000fe400048070ff */
[----:B------:R-:W-:Y:S02]  /*62b0*/  F2FP.SATFINITE.E4M3.F32.PACK_AB_MERGE_C R38, R39, R38, RZ ;  /* 0x000000262726723e */ /* 0x000fe400048070ff */
[----:B------:R-:W-:Y:S02]  /*62c0*/  LOP3.LUT R21, R4, 0xffff, RZ, 0xc0, !PT ;  /* 0x0000ffff04157812 */ /* 0x000fe400078ec0ff */
[----:B------:R-:W-:Y:S02]  /*62d0*/  LOP3.LUT R72, R6, 0xffff, RZ, 0xc0, !PT ;  /* 0x0000ffff06487812 */ /* 0x000fe400078ec0ff */
[----:B------:R-:W-:Y:S02]  /*62e0*/  LOP3.LUT R23, R8, 0xffff, RZ, 0xc0, !PT ;  /* 0x0000ffff08177812 */ /* 0x000fe400078ec0ff */
[----:B------:R-:W-:-:S02]  /*62f0*/  LOP3.LUT R25, R12, 0xffff, RZ, 0xc0, !PT ;  /* 0x0000ffff0c197812 */ /* 0x000fc400078ec0ff */
[----:B------:R-:W-:Y:S02]  /*6300*/  LOP3.LUT R14, R14, 0xffff, RZ, 0xc0, !PT ;  /* 0x0000ffff0e0e7812 */ /* 0x000fe400078ec0ff */
[----:B------:R-:W-:Y:S02]  /*6310*/  LOP3.LUT R27, R16, 0xffff, RZ, 0xc0, !PT ;  /* 0x0000ffff101b7812 */ /* 0x000fe400078ec0ff */
[----:B------:R-:W-:Y:S02]  /*6320*/  LOP3.LUT R20, R20, 0xffff, RZ, 0xc0, !PT ;  /* 0x0000ffff14147812 */ /* 0x000fe400078ec0ff */
[----:B------:R-:W-:Y:S02]  /*6330*/  LOP3.LUT R39, R24, 0xffff, RZ, 0xc0, !PT ;  /* 0x0000ffff18277812 */ /* 0x000fe400078ec0ff */
[----:B------:R-:W-:Y:S02]  /*6340*/  LOP3.LUT R37, R22, 0xffff, RZ, 0xc0, !PT ;  /* 0x0000ffff16257812 */ /* 0x000fe400078ec0ff */
[----:B------:R-:W-:-:S02]  /*6350*/  F2FP.SATFINITE.E4M3.F32.PACK_AB_MERGE_C R28, R29, R28, RZ ;  /* 0x0000001c1d1c723e */ /* 0x000fc400048070ff */
[----:B------:R-:W-:Y:S02]  /*6360*/  F2FP.SATFINITE.E4M3.F32.PACK_AB_MERGE_C R30, R31, R30, RZ ;  /* 0x0000001e1f1e723e */ /* 0x000fe400048070ff */
[----:B------:R-:W-:Y:S02]  /*6370*/  F2FP.SATFINITE.E4M3.F32.PACK_AB_MERGE_C R32, R33, R32, RZ ;  /* 0x000000202120723e */ /* 0x000fe400048070ff */
[----:B------:R-:W-:Y:S02]  /*6380*/  F2FP.SATFINITE.E4M3.F32.PACK_AB_MERGE_C R40, R41, R40, RZ ;  /* 0x000000282928723e */ /* 0x000fe400048070ff */
[----:B------:R-:W-:Y:S02]  /*6390*/  F2FP.SATFINITE.E4M3.F32.PACK_AB_MERGE_C R44, R45, R44, RZ ;  /* 0x0000002c2d2c723e */ /* 0x000fe400048070ff */
[----:B------:R-:W-:Y:S02]  /*63a0*/  F2FP.SATFINITE.E4M3.F32.PACK_AB_MERGE_C R46, R47, R46, RZ ;  /* 0x0000002e2f2e723e */ /* 0x000fe400048070ff */
[----:B------:R-:W-:-:S02]  /*63b0*/  F2FP.SATFINITE.E4M3.F32.PACK_AB_MERGE_C R48, R49, R48, RZ ;  /* 0x000000303130723e */ /* 0x000fc400048070ff */
[----:B------:R-:W-:Y:S02]  /*63c0*/  F2FP.SATFINITE.E4M3.F32.PACK_AB_MERGE_C R42, R43, R42, RZ ;  /* 0x0000002a2b2a723e */ /* 0x000fe400048070ff */
[----:B------:R-:W-:Y:S02]  /*63d0*/  F2FP.SATFINITE.E4M3.F32.PACK_AB_MERGE_C R50, R51, R50, RZ ;  /* 0x000000323332723e */ /* 0x000fe400048070ff */
[----:B------:R-:W-:Y:S02]  /*63e0*/  F2FP.SATFINITE.E4M3.F32.PACK_AB_MERGE_C R52, R53, R52, RZ ;  /* 0x000000343534723e */ /* 0x000fe400048070ff */
[----:B------:R-:W-:Y:S02]  /*63f0*/  F2FP.SATFINITE.E4M3.F32.PACK_AB_MERGE_C R54, R55, R54, RZ ;  /* 0x000000363736723e */ /* 0x000fe400048070ff */
[----:B------:R-:W-:Y:S02]  /*6400*/  F2FP.SATFINITE.E4M3.F32.PACK_AB_MERGE_C R56, R57, R56, RZ ;  /* 0x000000383938723e */ /* 0x000fe400048070ff */
[----:B------:R-:W-:-:S02]  /*6410*/  PRMT R5, R23, 0x3340, R0 ;  /* 0x0000334017057816 */ /* 0x000fc40000000000 */
[--C-:B------:R-:W-:Y:S02]  /*6420*/  PRMT R7, R27, 0x3340, R0.reuse ;  /* 0x000033401b077816 */ /* 0x100fe40000000000 */
[----:B------:R-:W-:Y:S02]  /*6430*/  PRMT R9, R39, 0x3340, R0 ;  /* 0x0000334027097816 */ /* 0x000fe40000000000 */
[----:B------:R-:W-:Y:S02]  /*6440*/  PRMT R4, R21, 0x3340, R72 ;  /* 0x0000334015047816 */ /* 0x000fe40000000048 */
[----:B------:R-:W-:Y:S02]  /*6450*/  PRMT R6, R25, 0x3340, R14 ;  /* 0x0000334019067816 */ /* 0x000fe4000000000e */
[----:B------:R-:W-:Y:S02]  /*6460*/  PRMT R8, R20, 0x3340, R37 ;  /* 0x0000334014087816 */ /* 0x000fe40000000025 */
[----:B------:R-:W-:-:S02]  /*6470*/  LOP3.LUT R28, R28, 0xffff, RZ, 0xc0, !PT ;  /* 0x0000ffff1c1c7812 */ /* 0x000fc400078ec0ff */
[----:B------:R-:W-:Y:S02]  /*6480*/  LOP3.LUT R41, R30, 0xffff, RZ, 0xc0, !PT ;  /* 0x0000ffff1e297812 */ /* 0x000fe400078ec0ff */
[----:B------:R-:W-:Y:S02]  /*6490*/  LOP3.LUT R43, R32, 0xffff, RZ, 0xc0, !PT ;  /* 0x0000ffff202b7812 */ /* 0x000fe400078ec0ff */
[----:B------:R-:W-:Y:S02]  /*64a0*/  LOP3.LUT R36, R36, 0xffff, RZ, 0xc0, !PT ;  /* 0x0000ffff24247812 */ /* 0x000fe400078ec0ff */
[----:B------:R-:W-:Y:S02]  /*64b0*/  LOP3.LUT R45, R38, 0xffff, RZ, 0xc0, !PT ;  /* 0x0000ffff262d7812 */ /* 0x000fe400078ec0ff */
[----:B------:R-:W-:Y:S02]  /*64c0*/  LOP3.LUT R47, R40, 0xffff, RZ, 0xc0, !PT ;  /* 0x0000ffff282f7812 */ /* 0x000fe400078ec0ff */
[----:B------:R-:W-:-:S02]  /*64d0*/  LOP3.LUT R44, R44, 0xffff, RZ, 0xc0, !PT ;  /* 0x0000ffff2c2c7812 */ /* 0x000fc400078ec0ff */
[----:B------:R-:W-:Y:S02]  /*64e0*/  LOP3.LUT R49, R46, 0xffff, RZ, 0xc0, !PT ;  /* 0x0000ffff2e317812 */ /* 0x000fe400078ec0ff */
[----:B------:R-:W-:Y:S02]  /*64f0*/  LOP3.LUT R51, R48, 0xffff, RZ, 0xc0, !PT ;  /* 0x0000ffff30337812 */ /* 0x000fe400078ec0ff */
[----:B------:R-:W-:Y:S02]  /*6500*/  F2FP.SATFINITE.E4M3.F32.PACK_AB_MERGE_C R10, R11, R10, RZ ;  /* 0x0000000a0b0a723e */ /* 0x000fe400048070ff */
[----:B------:R-:W-:Y:S02]  /*6510*/  PRMT R11, R4, 0x5410, R5 ;  /* 0x00005410040b7816 */ /* 0x000fe40000000005 */
[----:B------:R-:W-:Y:S02]  /*6520*/  PRMT R13, R6, 0x5410, R7 ;  /* 0x00005410060d7816 */ /* 0x000fe40000000007 */
[----:B------:R-:W-:-:S02]  /*6530*/  PRMT R15, R8, 0x5410, R9 ;  /* 0x00005410080f7816 */ /* 0x000fc40000000009 */
[----:B------:R-:W-:Y:S02]  /*6540*/  LOP3.LUT R52, R52, 0xffff, RZ, 0xc0, !PT ;  /* 0x0000ffff34347812 */ /* 0x000fe400078ec0ff */
[----:B------:R-:W-:Y:S02]  /*6550*/  LOP3.LUT R53, R54, 0xffff, RZ, 0xc0, !PT ;  /* 0x0000ffff36357812 */ /* 0x000fe400078ec0ff */
[----:B------:R-:W-:Y:S02]  /*6560*/  LOP3.LUT R55, R56, 0xffff, RZ, 0xc0, !PT ;  /* 0x0000ffff38377812 */ /* 0x000fe400078ec0ff */
[----:B------:R-:W-:Y:S02]  /*6570*/  F2FP.SATFINITE.E4M3.F32.PACK_AB_MERGE_C R60, R61, R60, RZ ;  /* 0x0000003c3d3c723e */ /* 0x000fe400048070ff */
[----:B------:R-:W-:Y:S02]  /*6580*/  F2FP.SATFINITE.E4M3.F32.PACK_AB_MERGE_C R62, R63, R62, RZ ;  /* 0x0000003e3f3e723e */ /* 0x000fe400048070ff */
[----:B------:R-:W-:-:S02]  /*6590*/  F2FP.SATFINITE.E4M3.F32.PACK_AB_MERGE_C R64, R65, R64, RZ ;  /* 0x000000404140723e */ /* 0x000fc400048070ff */
[--C-:B------:R-:W-:Y:S02]  /*65a0*/  PRMT R5, R43, 0x3340, R0.reuse ;  /* 0x000033402b057816 */ /* 0x100fe40000000000 */
[--C-:B------:R-:W-:Y:S02]  /*65b0*/  PRMT R7, R47, 0x3340, R0.reuse ;  /* 0x000033402f077816 */ /* 0x100fe40000000000 */
[----:B------:R-:W-:Y:S02]  /*65c0*/  PRMT R9, R51, 0x3340, R0 ;  /* 0x0000334033097816 */ /* 0x000fe40000000000 */
[----:B------:R-:W-:Y:S02]  /*65d0*/  PRMT R4, R28, 0x3340, R41 ;  /* 0x000033401c047816 */ /* 0x000fe40000000029 */
[----:B------:R-:W-:Y:S02]  /*65e0*/  PRMT R6, R36, 0x3340, R45 ;  /* 0x0000334024067816 */ /* 0x000fe4000000002d */
[----:B------:R-:W-:-:S02]  /*65f0*/  PRMT R8, R44, 0x3340, R49 ;  /* 0x000033402c087816 */ /* 0x000fc40000000031 */
[----:B------:R-:W-:Y:S02]  /*6600*/  F2FP.SATFINITE.E4M3.F32.PACK_AB_MERGE_C R18, R19, R18, RZ ;  /* 0x000000121312723e */ /* 0x000fe400048070ff */
[----:B------:R-:W-:Y:S02]  /*6610*/  F2FP.SATFINITE.E4M3.F32.PACK_AB_MERGE_C R58, R59, R58, RZ ;  /* 0x0000003a3b3a723e */ /* 0x000fe400048070ff */
[----:B------:R-:W-:Y:S02]  /*6620*/  PRMT R19, R55, 0x3340, R0 ;  /* 0x0000334037137816 */ /* 0x000fe40000000000 */
[----:B------:R-:W-:Y:S02]  /*6630*/  PRMT R12, R52, 0x3340, R53 ;  /* 0x00003340340c7816 */ /* 0x000fe40000000035 */
[----:B------:R-:W-:Y:S02]  /*6640*/  PRMT R17, R4, 0x5410, R5 ;  /* 0x0000541004117816 */ /* 0x000fe40000000005 */
[----:B------:R-:W-:-:S02]  /*6650*/  PRMT R29, R6, 0x5410, R7 ;  /* 0x00005410061d7816 */ /* 0x000fc40000000007 */
[----:B------:R-:W-:Y:S02]  /*6660*/  PRMT R33, R8, 0x5410, R9 ;  /* 0x0000541008217816 */ /* 0x000fe40000000009 */
[----:B------:R-:W-:Y:S02]  /*6670*/  LOP3.LUT R60, R60, 0xffff, RZ, 0xc0, !PT ;  /* 0x0000ffff3c3c7812 */ /* 0x000fe400078ec0ff */
[----:B------:R-:W-:Y:S02]  /*6680*/  LOP3.LUT R57, R62, 0xffff, RZ, 0xc0, !PT ;  /* 0x0000ffff3e397812 */ /* 0x000fe400078ec0ff */
[----:B------:R-:W-:Y:S02]  /*6690*/  LOP3.LUT R59, R64, 0xffff, RZ, 0xc0, !PT ;  /* 0x0000ffff403b7812 */ /* 0x000fe400078ec0ff */
[----:B------:R-:W-:Y:S02]  /*66a0*/  SHF.R.U32.HI R4, RZ, 0x8, R21 ;  /* 0x00000008ff047819 */ /* 0x000fe40000011615 */
[----:B------:R-:W-:-:S02]  /*66b0*/  SHF.R.U32.HI R5, RZ, 0x8, R72 ;  /* 0x00000008ff057819 */ /* 0x000fc40000011648 */
[----:B------:R-:W-:Y:S02]  /*66c0*/  SHF.R.U32.HI R6, RZ, 0x8, R23 ;  /* 0x00000008ff067819 */ /* 0x000fe40000011617 */
[----:B------:R-:W-:Y:S02]  /*66d0*/  SHF.R.U32.HI R7, RZ, 0x8, R25 ;  /* 0x00000008ff077819 */ /* 0x000fe40000011619 */
[----:B------:R-:W-:Y:S02]  /*66e0*/  SHF.R.U32.HI R8, RZ, 0x8, R14 ;  /* 0x00000008ff087819 */ /* 0x000fe4000001160e */
[----:B------:R-:W-:Y:S02]  /*66f0*/  PRMT R31, R12, 0x5410, R19 ;  /* 0x000054100c1f7816 */ /* 0x000fe40000000013 */
[----:B------:R-:W-:Y:S02]  /*6700*/  PRMT R12, R59, 0x3340, R0 ;  /* 0x000033403b0c7816 */ /* 0x000fe40000000000 */
[----:B------:R-:W-:-:S02]  /*6710*/  PRMT R9, R60, 0x3340, R57 ;  /* 0x000033403c097816 */ /* 0x000fc40000000039 */
[----:B------:R-:W-:Y:S02]  /*6720*/  LOP3.LUT R4, R4, 0xffff, RZ, 0xc0, !PT ;  /* 0x0000ffff04047812 */ /* 0x000fe400078ec0ff */
[----:B------:R-:W-:Y:S02]  /*6730*/  LOP3.LUT R5, R5, 0xffff, RZ, 0xc0, !PT ;  /* 0x0000ffff05057812 */ /* 0x000fe400078ec0ff */
[----:B------:R-:W-:Y:S02]  /*6740*/  LOP3.LUT R6, R6, 0xffff, RZ, 0xc0, !PT ;  /* 0x0000ffff06067812 */ /* 0x000fe400078ec0ff */
[----:B------:R-:W-:Y:S02]  /*6750*/  LOP3.LUT R7, R7, 0xffff, RZ, 0xc0, !PT ;  /* 0x0000ffff07077812 */ /* 0x000fe400078ec0ff */
[----:B------:R-:W-:Y:S02]  /*6760*/  LOP3.LUT R8, R8, 0xffff, RZ, 0xc0, !PT ;  /* 0x0000ffff08087812 */ /* 0x000fe400078ec0ff */
[----:B------:R-:W-:-:S02]  /*6770*/  F2FP.SATFINITE.E4M3.F32.PACK_AB_MERGE_C R34, R35, R34, RZ ;  /* 0x000000222322723e */ /* 0x000fc400048070ff */
[----:B------:R-:W-:Y:S02]  /*6780*/  PRMT R35, R9, 0x5410, R12 ;  /* 0x0000541009237816 */ /* 0x000fe4000000000c */
[----:B------:R-:W-:Y:S02]  /*6790*/  PRMT R12, R4, 0x3340, R5 ;  /* 0x00003340040c7816 */ /* 0x000fe40000000005 */
[----:B------:R-:W-:Y:S02]  /*67a0*/  PRMT R19, R6, 0x3340, R1 ;  /* 0x0000334006137816 */ /* 0x000fe40000000001 */
[----:B------:R-:W-:Y:S02]  /*67b0*/  PRMT R14, R7, 0x3340, R8 ;  /* 0x00003340070e7816 */ /* 0x000fe40000000008 */
[----:B------:R-:W-:Y:S02]  /*67c0*/  SHF.R.U32.HI R4, RZ, 0x8, R27 ;  /* 0x00000008ff047819 */ /* 0x000fe4000001161b */
[----:B------:R-:W-:-:S02]  /*67d0*/  SHF.R.U32.HI R5, RZ, 0x8, R20 ;  /* 0x00000008ff057819 */ /* 0x000fc40000011614 */
[----:B------:R-:W-:Y:S02]  /*67e0*/  SHF.R.U32.HI R6, RZ, 0x8, R37 ;  /* 0x00000008ff067819 */ /* 0x000fe40000011625 */
[----:B------:R-:W-:Y:S02]  /*67f0*/  SHF.R.U32.HI R7, RZ, 0x8, R39 ;  /* 0x00000008ff077819 */ /* 0x000fe40000011627 */
[----:B------:R-:W-:Y:S02]  /*6800*/  SHF.R.U32.HI R8, RZ, 0x8, R28 ;  /* 0x00000008ff087819 */ /* 0x000fe4000001161c */
[----:B------:R-:W-:Y:S02]  /*6810*/  SHF.R.U32.HI R9, RZ, 0x8, R41 ;  /* 0x00000008ff097819 */ /* 0x000fe40000011629 */
[----:B------:R-:W-:Y:S02]  /*6820*/  LOP3.LUT R4, R4, 0xffff, RZ, 0xc0, !PT ;  /* 0x0000ffff04047812 */ /* 0x000fe400078ec0ff */
[----:B------:R-:W-:-:S02]  /*6830*/  LOP3.LUT R5, R5, 0xffff, RZ, 0xc0, !PT ;  /* 0x0000ffff05057812 */ /* 0x000fc400078ec0ff */
[----:B------:R-:W-:Y:S02]  /*6840*/  LOP3.LUT R6, R6, 0xffff, RZ, 0xc0, !PT ;  /* 0x0000ffff06067812 */ /* 0x000fe400078ec0ff */
[----:B------:R-:W-:Y:S02]  /*6850*/  LOP3.LUT R7, R7, 0xffff, RZ, 0xc0, !PT ;  /* 0x0000ffff07077812 */ /* 0x000fe400078ec0ff */
[----:B------:R-:W-:Y:S02]  /*6860*/  LOP3.LUT R8, R8, 0xffff, RZ, 0xc0, !PT ;  /* 0x0000ffff08087812 */ /* 0x000fe400078ec0ff */
[----:B------:R-:W-:Y:S02]  /*6870*/  LOP3.LUT R9, R9, 0xffff, RZ, 0xc0, !PT ;  /* 0x0000ffff09097812 */ /* 0x000fe400078ec0ff */
[----:B------:R-:W-:Y:S02]  /*6880*/  PRMT R21, R4, 0x3340, R1 ;  /* 0x0000334004157816 */ /* 0x000fe40000000001 */
[----:B------:R-:W-:-:S02]  /*6890*/  PRMT R16, R5, 0x3340, R6 ;  /* 0x0000334005107816 */ /* 0x000fc40000000006 */
[----:B------:R-:W-:Y:S02]  /*68a0*/  PRMT R23, R7, 0x3340, R0 ;  /* 0x0000334007177816 */ /* 0x000fe40000000000 */
[----:B------:R-:W-:Y:S01]  /*68b0*/  PRMT R20, R8, 0x3340, R9 ;  /* 0x0000334008147816 */ /* 0x000fe20000000009 */
[----:B------:R-:W-:Y:S01]  /*68c0*/  IMAD.MOV.U32 R8, RZ, RZ, 0x3dc6b27f ;  /* 0x3dc6b27fff087424 */ /* 0x000fe200078e00ff */
[----:B------:R-:W-:Y:S02]  /*68d0*/  SHF.R.U32.HI R4, RZ, 0x8, R43 ;  /* 0x00000008ff047819 */ /* 0x000fe4000001162b */
[----:B------:R-:W-:Y:S02]  /*68e0*/  SHF.R.U32.HI R5, RZ, 0x8, R36 ;  /* 0x00000008ff057819 */ /* 0x000fe40000011624 */
[----:B------:R-:W-:Y:S02]  /*68f0*/  SHF.R.U32.HI R6, RZ, 0x8, R45 ;  /* 0x00000008ff067819 */ /* 0x000fe4000001162d */
[----:B------:R-:W-:-:S02]  /*6900*/  SHF.R.U32.HI R7, RZ, 0x8, R47 ;  /* 0x00000008ff077819 */ /* 0x000fc4000001162f */
[----:B------:R-:W-:Y:S01]  /*6910*/  LOP3.LUT R9, R4, 0xffff, RZ, 0xc0, !PT ;  /* 0x0000ffff04097812 */ /* 0x000fe200078ec0ff */
[----:B------:R-:W-:Y:S01]  /*6920*/  FFMA.FTZ R4, R73, R8, -0.16845393180847167969 ;  /* 0xbe2c7f3049047423 */ /* 0x000fe20000010008 */
[----:B------:R-:W-:Y:S02]  /*6930*/  LOP3.LUT R5, R5, 0xffff, RZ, 0xc0, !PT ;  /* 0x0000ffff05057812 */ /* 0x000fe400078ec0ff */
[----:B------:R-:W-:Y:S01]  /*6940*/  LOP3.LUT R6, R6, 0xffff, RZ, 0xc0, !PT ;  /* 0x0000ffff06067812 */ /* 0x000fe200078ec0ff */
[----:B------:R-:W-:Y:S01]  /*6950*/  FFMA.FTZ R4, R73, R4, 0.1716887056827545166 ;  /* 0x3e2fcf2a49047423 */ /* 0x000fe20000010004 */
[----:B------:R-:W-:Y:S02]  /*6960*/  LOP3.LUT R7, R7, 0xffff, RZ, 0xc0, !PT ;  /* 0x0000ffff07077812 */ /* 0x000fe400078ec0ff */
[----:B------:R-:W-:Y:S01]  /*6970*/  PRMT R25, R9, 0x3340, R0 ;  /* 0x0000334009197816 */ /* 0x000fe20000000000 */
[----:B------:R-:W-:Y:S01]  /*6980*/  FFMA.FTZ R4, R73, R4, -0.17900948226451873779 ;  /* 0xbe374e4349047423 */ /* 0x000fe20000010004 */
[----:B------:R-:W-:-:S02]  /*6990*/  PRMT R22, R5, 0x3340, R6 ;  /* 0x0000334005167816 */ /* 0x000fc40000000006 */
[----:B------:R-:W-:Y:S01]  /*69a0*/  PRMT R37, R7, 0x3340, R0 ;  /* 0x0000334007257816 */ /* 0x000fe20000000000 */
[C---:B------:R-:W-:Y:S01]  /*69b0*/  FFMA.FTZ R4, R73.reuse, R4, 0.20512372255325317383 ;  /* 0x3e520bf449047423 */ /* 0x040fe20000010004 */
[----:B------:R-:W-:Y:S02]  /*69c0*/  SHF.R.U32.HI R5, RZ, 0x8, R44 ;  /* 0x00000008ff057819 */ /* 0x000fe4000001162c */
[----:B------:R-:W-:Y:S01]  /*69d0*/  SHF.R.U32.HI R6, RZ, 0x8, R49 ;  /* 0x00000008ff067819 */ /* 0x000fe20000011631 */
[C---:B------:R-:W-:Y:S01]  /*69e0*/  FFMA.FTZ R4, R73.reuse, R4, -0.24046532809734344482 ;  /* 0xbe763c8b49047423 */ /* 0x040fe20000010004 */
[----:B------:R-:W-:Y:S02]  /*69f0*/  SHF.R.U32.HI R7, RZ, 0x8, R51 ;  /* 0x00000008ff077819 */ /* 0x000fe40000011633 */
[----:B------:R-:W-:Y:S01]  /*6a00*/  SHF.R.U32.HI R8, RZ, 0x8, R52 ;  /* 0x00000008ff087819 */ /* 0x000fe20000011634 */
[----:B------:R-:W-:Y:S01]  /*6a10*/  FFMA.FTZ R4, R73, R4, 0.28857114911079406738 ;  /* 0x3e93bf9949047423 */ /* 0x000fe20000010004 */
[----:B------:R-:W-:-:S02]  /*6a20*/  SHF.R.U32.HI R9, RZ, 0x8, R53 ;  /* 0x00000008ff097819 */ /* 0x000fc40000011635 */
[----:B------:R-:W-:Y:S01]  /*6a30*/  LOP3.LUT R5, R5, 0xffff, RZ, 0xc0, !PT ;  /* 0x0000ffff05057812 */ /* 0x000fe200078ec0ff */
[----:B------:R-:W-:Y:S01]  /*6a40*/  FFMA.FTZ R4, R73, R4, -0.36067417263984680176 ;  /* 0xbeb8aa4949047423 */ /* 0x000fe20000010004 */
[----:B------:R-:W-:Y:S02]  /*6a50*/  LOP3.LUT R6, R6, 0xffff, RZ, 0xc0, !PT ;  /* 0x0000ffff06067812 */ /* 0x000fe400078ec0ff */
[----:B------:R-:W-:Y:S01]  /*6a60*/  LOP3.LUT R7, R7, 0xffff, RZ, 0xc0, !PT ;  /* 0x0000ffff07077812 */ /* 0x000fe200078ec0ff */
[----:B------:R-:W-:Y:S01]  /*6a70*/  FFMA.FTZ R4, R73, R4, 0.48089820146560668945 ;  /* 0x3ef6384a49047423 */ /* 0x000fe20000010004 */
[----:B------:R-:W-:Y:S02]  /*6a80*/  LOP3.LUT R9, R9, 0xffff, RZ, 0xc0, !PT ;  /* 0x0000ffff09097812 */ /* 0x000fe400078ec0ff */
[----:B------:R-:W-:Y:S01]  /*6a90*/  LOP3.LUT R8, R8, 0xffff, RZ, 0xc0, !PT ;  /* 0x0000ffff08087812 */ /* 0x000fe200078ec0ff */
[----:B------:R-:W-:Y:S01]  /*6aa0*/  FFMA.FTZ R4, R73, R4, -0.72134751081466674805 ;  /* 0xbf38aa3b49047423 */ /* 0x000fe20000010004 */
[----:B------:R-:W-:-:S02]  /*6ab0*/  PRMT R28, R5, 0x3340, R6 ;  /* 0x00003340051c7816 */ /* 0x000fc40000000006 */
[----:B------:R-:W-:Y:S01]  /*6ac0*/  PRMT R39, R7, 0x3340, R0 ;  /* 0x0000334007277816 */ /* 0x000fe20000000000 */
[C---:B------:R-:W-:Y:S01]  /*6ad0*/  FMUL R4, R73.reuse, R4 ;  /* 0x0000000449047220 */ /* 0x040fe20000400000 */
[----:B------:R-:W-:Y:S02]  /*6ae0*/  PRMT R30, R8, 0x3340, R9 ;  /* 0x00003340081e7816 */ /* 0x000fe40000000009 */
[----:B------:R-:W-:Y:S01]  /*6af0*/  SHF.R.U32.HI R7, RZ, 0x8, R57 ;  /* 0x00000008ff077819 */ /* 0x000fe20000011639 */
[C---:B------:R-:W-:Y:S01]  /*6b00*/  FMUL R4, R73.reuse, R4 ;  /* 0x0000000449047220 */ /* 0x040fe20000400000 */
[----:B------:R-:W-:Y:S02]  /*6b10*/  SHF.R.U32.HI R6, RZ, 0x8, R60 ;  /* 0x00000008ff067819 */ /* 0x000fe4000001163c */
[----:B------:R-:W-:Y:S01]  /*6b20*/  SHF.R.U32.HI R8, RZ, 0x8, R59 ;  /* 0x00000008ff087819 */ /* 0x000fe2000001163b */
[----:B------:R-:W-:Y:S01]  /*6b30*/  FFMA.FTZ R4, R73, 1.4426950216293334961, R4 ;  /* 0x3fb8aa3b49047823 */ /* 0x000fe20000010004 */
[----:B------:R-:W-:-:S02]  /*6b40*/  LOP3.LUT R7, R7, 0xffff, RZ, 0xc0, !PT ;  /* 0x0000ffff07077812 */ /* 0x000fc400078ec0ff */
[----:B------:R-:W-:Y:S01]  /*6b50*/  LOP3.LUT R6, R6, 0xffff, RZ, 0xc0, !PT ;  /* 0x0000ffff06067812 */ /* 0x000fe200078ec0ff */
[----:B------:R-:W-:Y:S01]  /*6b60*/  FADD R4, R71, R4 ;  /* 0x0000000447047221 */ /* 0x000fe20000000000 */
[----:B------:R-:W-:Y:S02]  /*6b70*/  LOP3.LUT R9, R8, 0xffff, RZ, 0xc0, !PT ;  /* 0x0000ffff08097812 */ /* 0x000fe400078ec0ff */
[----:B------:R-:W-:Y:S02]  /*6b80*/  PRMT R6, R6, 0x3340, R7 ;  /* 0x0000334006067816 */ /* 0x000fe40000000007 */
[----:B------:R-:W-:Y:S02]  /*6b90*/  PRMT R7, R9, 0x3340, R0 ;  /* 0x0000334009077816 */ /* 0x000fe40000000000 */
[----:B------:R-:W0:Y:S01]  /*6ba0*/  LDC R9, c[0x0][0x3e8] ;  /* 0x0000fa00ff097b82 */ /* 0x000e220000000800 */
[----:B------:R-:W-:Y:S02]  /*6bb0*/  LOP3.LUT R26, R26, 0xffff, RZ, 0xc0, !PT ;  /* 0x0000ffff1a1a7812 */ /* 0x000fe400078ec0ff */
[----:B------:R-:W-:-:S02]  /*6bc0*/  PRMT R19, R12, 0x5410, R19 ;  /* 0x000054100c137816 */ /* 0x000fc40000000013 */
[----:B------:R-:W-:Y:S02]  /*6bd0*/  PRMT R21, R14, 0x5410, R21 ;  /* 0x000054100e157816 */ /* 0x000fe40000000015 */
[----:B------:R-:W-:Y:S02]  /*6be0*/  PRMT R23, R16, 0x5410, R23 ;  /* 0x0000541010177816 */ /* 0x000fe40000000017 */
[----:B------:R-:W-:Y:S02]  /*6bf0*/  PRMT R27, R20, 0x5410, R25 ;  /* 0x00005410141b7816 */ /* 0x000fe40000000019 */
[----:B------:R-:W-:Y:S02]  /*6c00*/  LOP3.LUT R10, R10, 0xffff, RZ, 0xc0, !PT ;  /* 0x0000ffff0a0a7812 */ /* 0x000fe400078ec0ff */
[----:B------:R-:W-:Y:S02]  /*6c10*/  LOP3.LUT R18, R18, 0xffff, RZ, 0xc0, !PT ;  /* 0x0000ffff12127812 */ /* 0x000fe400078ec0ff */
[----:B------:R-:W-:-:S02]  /*6c20*/  LOP3.LUT R34, R34, 0xffff, RZ, 0xc0, !PT ;  /* 0x0000ffff22227812 */ /* 0x000fc400078ec0ff */
[----:B------:R-:W-:Y:S02]  /*6c30*/  PRMT R14, R15, 0x4210, R26 ;  /* 0x000042100f0e7816 */ /* 0x000fe4000000001a */
[--C-:B------:R-:W-:Y:S02]  /*6c40*/  PRMT R12, R11, 0x4210, R10.reuse ;  /* 0x000042100b0c7816 */ /* 0x100fe4000000000a */
[----:B------:R-:W-:Y:S02]  /*6c50*/  PRMT R24, R19, 0x5210, R10 ;  /* 0x0000521013187816 */ /* 0x000fe4000000000a */
[--C-:B------:R-:W-:Y:S01]  /*6c60*/  PRMT R13, R13, 0x4210, R18.reuse ;  /* 0x000042100d0d7816 */ /* 0x100fe20000000012 */
[----:B0-----:R-:W-:Y:S01]  /*6c70*/  IMAD R68, R68, R9, RZ ;  /* 0x0000000944447224 */ /* 0x001fe200078e02ff */
[----:B------:R-:W-:Y:S02]  /*6c80*/  PRMT R25, R21, 0x5210, R18 ;  /* 0x0000521015197816 */ /* 0x000fe40000000012 */
[----:B------:R-:W-:Y:S01]  /*6c90*/  PRMT R26, R23, 0x5210, R26 ;  /* 0x00005210171a7816 */ /* 0x000fe2000000001a */
[----:B------:R-:W-:Y:S01]  /*6ca0*/  IMAD R16, R9, 0x2, R68 ;  /* 0x0000000209107824 */ /* 0x000fe200078e0244 */
[----:B------:R-:W-:-:S02]  /*6cb0*/  PRMT R15, R17, 0x4210, R34 ;  /* 0x00004210110f7816 */ /* 0x000fc40000000022 */
[----:B------:R-:W-:Y:S01]  /*6cc0*/  PRMT R27, R27, 0x5210, R34 ;  /* 0x000052101b1b7816 */ /* 0x000fe20000000022 */
[C---:B------:R-:W-:Y:S01]  /*6cd0*/  IMAD R18, R9.reuse, 0x2, R16 ;  /* 0x0000000209127824 */ /* 0x040fe200078e0210 */
[C---:B------:R-:W-:Y:S01]  /*6ce0*/  ISETP.GE.U32.AND P1, PT, R142.reuse, 0x7f800000, PT ;  /* 0x7f8000008e00780c */ /* 0x040fe20003f26070 */
[----:B------:R-:W-:Y:S01]  /*6cf0*/  STS.128 [R69], R12 ;  /* 0x0000000c45007388 */ /* 0x000fe20000000c00 */
[----:B------:R-:W-:Y:S01]  /*6d00*/  SHF.R.U32.HI R5, RZ, 0x8, R55 ;  /* 0x00000008ff057819 */ /* 0x000fe20000011637 */
[----:B------:R-:W-:Y:S01]  /*6d10*/  IMAD R20, R9, 0x2, R18 ;  /* 0x0000000209147824 */ /* 0x000fe200078e0212 */
[----:B------:R-:W-:Y:S01]  /*6d20*/  FSETP.NEU.AND P2, PT, R142, RZ, PT ;  /* 0x000000ff8e00720b */ /* 0x000fe20003f4d000 */
[----:B------:R0:W-:Y:S01]  /*6d30*/  STS.128 [R69+0x800], R24 ;  /* 0x0008001845007388 */ /* 0x0001e20000000c00 */
[----:B------:R-:W-:Y:S02]  /*6d40*/  LOP3.LUT R5, R5, 0xffff, RZ, 0xc0, !PT ;  /* 0x0000ffff05057812 */ /* 0x000fe400078ec0ff */
[----:B------:R-:W-:-:S02]  /*6d50*/  PRMT R19, R6, 0x5410, R7 ;  /* 0x0000541006137816 */ /* 0x000fc40000000007 */
[----:B------:R-:W-:Y:S01]  /*6d60*/  PRMT R5, R5, 0x3340, R0 ;  /* 0x0000334005057816 */ /* 0x000fe20000000000 */
[----:B------:R-:W-:Y:S01]  /*6d70*/  IMAD.SHL.U32 R0, R0, 0x10, RZ ;  /* 0x0000001000007824 */ /* 0x000fe200078e00ff */
[----:B------:R-:W-:Y:S01]  /*6d80*/  PRMT R37, R22, 0x5410, R37 ;  /* 0x0000541016257816 */ /* 0x000fe20000000025 */
[----:B------:R-:W-:Y:S01]  /*6d90*/  @P1 IMAD.MOV.U32 R11, RZ, RZ, 0x7f800000 ;  /* 0x7f800000ff0b1424 */ /* 0x000fe200078e00ff */
[----:B------:R-:W-:Y:S01]  /*6da0*/  PRMT R17, R30, 0x5410, R5 ;  /* 0x000054101e117816 */ /* 0x000fe20000000005 */
[----:B------:R-:W1:Y:S01]  /*6db0*/  LDC.64 R22, c[0x0][0x398] ;  /* 0x0000e600ff167b82 */ /* 0x000e620000000a00 */
[----:B------:R-:W-:-:S07]  /*6dc0*/  LOP3.LUT R0, R0, 0xff0, RZ, 0xc0, !PT ;  /* 0x00000ff000007812 */ /* 0x000fce00078ec0ff */
[----:B------:R-:W-:Y:S01]  /*6dd0*/  BAR.SYNC.DEFER_BLOCKING 0x0 ;  /* 0x0000000000007b1d */ /* 0x000fe20000010000 */
[----:B------:R-:W-:Y:S01]  /*6de0*/  @P1 FFMA.FTZ R4, R142, R11, +INF ;  /* 0x7f8000008e041423 */ /* 0x000fe2000001000b */
[----:B------:R-:W-:Y:S01]  /*6df0*/  PRMT R39, R28, 0x5410, R39 ;  /* 0x000054101c277816 */ /* 0x000fe20000000027 */
[----:B------:R-:W-:Y:S01]  /*6e00*/  IMAD R11, R3, UR5, RZ ;  /* 0x00000005030b7c24 */ /* 0x000fe2000f8e02ff */
[----:B------:R-:W-:Y:S01]  /*6e10*/  LOP3.LUT R42, R42, 0xffff, RZ, 0xc0, !PT ;  /* 0x0000ffff2a2a7812 */ /* 0x000fe200078ec0ff */
[----:B0-----:R-:W-:Y:S01]  /*6e20*/  IMAD R24, R9, 0x2, R20 ;  /* 0x0000000209187824 */ /* 0x001fe200078e0214 */
[----:B------:R-:W-:Y:S01]  /*6e30*/  FSEL R4, R4, -INF , P2 ;  /* 0xff80000004047808 */ /* 0x000fe20001000000 */
[----:B------:R-:W-:Y:S01]  /*6e40*/  USHF.R.S32.HI UR5, URZ, 0x1f, UR4 ;  /* 0x0000001fff057899 */ /* 0x000fe20008011404 */
[----:B------:R-:W-:Y:S01]  /*6e50*/  PRMT R32, R29, 0x4210, R42 ;  /* 0x000042101d207816 */ /* 0x000fe2000000002a */
[----:B------:R-:W-:Y:S01]  /*6e60*/  IMAD R26, R9, 0x2, R24 ;  /* 0x00000002091a7824 */ /* 0x000fe200078e0218 */
[----:B------:R-:W-:Y:S01]  /*6e70*/  PRMT R36, R37, 0x5210, R42 ;  /* 0x0000521025247816 */ /* 0x000fe2000000002a */
[----:B------:R-:W-:Y:S01]  /*6e80*/  FFMA R107, R4, 0.69314718246459960938, R107 ;  /* 0x3f317218046b7823 */ /* 0x000fe2000000006b */
[----:B------:R-:W-:Y:S01]  /*6e90*/  F2FP.SATFINITE.E4M3.F32.PACK_AB_MERGE_C R66, R67, R66, RZ ;  /* 0x000000424342723e */ /* 0x000fe200048070ff */
[----:B------:R-:W-:Y:S01]  /*6ea0*/  IMAD R28, R9, 0x2, R26 ;  /* 0x00000002091c7824 */ /* 0x000fe200078e021a */
[----:B------:R-:W-:-:S02]  /*6eb0*/  LOP3.LUT R50, R50, 0xffff, RZ, 0xc0, !PT ;  /* 0x0000ffff32327812 */ /* 0x000fc400078ec0ff */
[----:B------:R-:W-:Y:S01]  /*6ec0*/  LOP3.LUT R58, R58, 0xffff, RZ, 0xc0, !PT ;  /* 0x0000ffff3a3a7812 */ /* 0x000fe200078ec0ff */
[----:B------:R-:W-:Y:S01]  /*6ed0*/  IMAD R42, R9, 0x2, R28 ;  /* 0x00000002092a7824 */ /* 0x000fe200078e021c */
[----:B------:R-:W-:Y:S02]  /*6ee0*/  LOP3.LUT R66, R66, 0xffff, RZ, 0xc0, !PT ;  /* 0x0000ffff42427812 */ /* 0x000fe400078ec0ff */
[----:B------:R-:W-:Y:S01]  /*6ef0*/  PRMT R33, R33, 0x4210, R50 ;  /* 0x0000421021217816 */ /* 0x000fe20000000032 */
[----:B------:R-:W-:Y:S01]  /*6f00*/  IMAD R44, R9, 0x2, R42 ;  /* 0x00000002092c7824 */ /* 0x000fe200078e022a */
[----:B------:R-:W-:Y:S01]  /*6f10*/  PRMT R37, R39, 0x5210, R50 ;  /* 0x0000521027257816 */ /* 0x000fe20000000032 */
[----:B------:R-:W0:Y:S02]  /*6f20*/  LDS.128 R4, [R0+UR10+0x1000] ;  /* 0x0010000a00047984 */ /* 0x000e240008000c00 */
[----:B------:R-:W-:Y:S01]  /*6f30*/  IMAD R46, R9, 0x2, R44 ;  /* 0x00000002092e7824 */ /* 0x000fe200078e022c */
[----:B------:R-:W-:Y:S01]  /*6f40*/  PRMT R34, R31, 0x4210, R58 ;  /* 0x000042101f227816 */ /* 0x000fe2000000003a */
[----:B------:R-:W2:Y:S02]  /*6f50*/  LDS.128 R12, [R0+UR10] ;  /* 0x0000000a000c7984 */ /* 0x000ea40008000c00 */
[----:B------:R-:W-:Y:S01]  /*6f60*/  IMAD R48, R9, 0x2, R46 ;  /* 0x0000000209307824 */ /* 0x000fe200078e022e */
[----:B------:R-:W-:-:S02]  /*6f70*/  PRMT R38, R17, 0x5210, R58 ;  /* 0x0000521011267816 */ /* 0x000fc4000000003a */
[--C-:B------:R-:W-:Y:S01]  /*6f80*/  PRMT R35, R35, 0x4210, R66.reuse ;  /* 0x0000421023237816 */ /* 0x100fe20000000042 */
[----:B------:R-:W-:Y:S01]  /*6f90*/  BAR.SYNC.DEFER_BLOCKING 0x0 ;  /* 0x0000000000007b1d */ /* 0x000fe20000010000 */
[----:B------:R-:W-:Y:S01]  /*6fa0*/  PRMT R39, R19, 0x5210, R66 ;  /* 0x0000521013277816 */ /* 0x000fe20000000042 */
[----:B------:R-:W-:Y:S01]  /*6fb0*/  IMAD R50, R9, 0x2, R48 ;  /* 0x0000000209327824 */ /* 0x000fe200078e0230 */
[----:B-1----:R-:W-:Y:S02]  /*6fc0*/  IADD3 R53, P1, P2, R11, UR4, R22 ;  /* 0x000000040b357c10 */ /* 0x002fe4000fa3e016 */
[----:B------:R-:W-:Y:S01]  /*6fd0*/  SHF.R.S32.HI R8, RZ, 0x1f, R11 ;  /* 0x0000001fff087819 */ /* 0x000fe2000001140b */
[C---:B------:R-:W-:Y:S01]  /*6fe0*/  IMAD R54, R9.reuse, 0x2, R50 ;  /* 0x0000000209367824 */ /* 0x040fe200078e0232 */
[----:B------:R-:W1:Y:S02]  /*6ff0*/  LDCU UR4, c[0x0][0x3ec] ;  /* 0x00007d80ff0477ac */ /* 0x000e640008000800 */
[----:B------:R-:W-:Y:S01]  /*7000*/  IADD3.X R71, PT, PT, R8, UR5, R23, P1, P2 ;  /* 0x0000000508477c10 */ /* 0x000fe20008fe4417 */
[----:B------:R-:W-:Y:S01]  /*7010*/  IMAD R56, R9, 0x2, R54 ;  /* 0x0000000209387824 */ /* 0x000fe200078e0236 */
[----:B------:R-:W-:-:S03]  /*7020*/  IADD3 R10, P1, PT, R68, R53, RZ ;  /* 0x00000035440a7210 */ /* 0x000fc60007f3e0ff */
[----:B------:R-:W-:Y:S01]  /*7030*/  IMAD R58, R9, 0x2, R56 ;  /* 0x00000002093a7824 */ /* 0x000fe200078e0238 */
[----:B------:R-:W-:-:S03]  /*7040*/  LEA.HI.X.SX32 R11, R68, R71, 0x1, P1 ;  /* 0x00000047440b7211 */ /* 0x000fc600008f0eff */
[----:B------:R-:W-:Y:S01]  /*7050*/  IMAD R60, R9, 0x2, R58 ;  /* 0x00000002093c7824 */ /* 0x000fe200078e023a */
[----:B------:R3:W-:Y:S01]  /*7060*/  STS.128 [R69], R32 ;  /* 0x0000002045007388 */ /* 0x0007e20000000c00 */
[----:B-1----:R-:W-:-:S03]  /*7070*/  UIMAD UR4, UR7, UR4, URZ ;  /* 0x00000004070472a4 */ /* 0x002fc6000f8e02ff */
[----:B------:R1:W-:Y:S01]  /*7080*/  STS.128 [R69+0x800], R36 ;  /* 0x0008002445007388 */ /* 0x0003e20000000c00 */
[----:B------:R-:W-:Y:S01]  /*7090*/  USHF.L.U32 UR6, UR4, 0x2, URZ ;  /* 0x0000000204067899 */ /* 0x000fe200080006ff */
[C---:B0-----:R-:W-:Y:S01]  /*70a0*/  PRMT R8, R4.reuse, 0x7773, RZ ;  /* 0x0000777304087816 */ /* 0x041fe200000000ff */
[----:B------:R-:W-:Y:S01]  /*70b0*/  UIMAD.WIDE UR4, UR4, 0x4, URZ ;  /* 0x00000004040478a5 */ /* 0x000fe2000f8e02ff */
[C---:B------:R-:W-:Y:S02]  /*70c0*/  PRMT R22, R4.reuse, 0x7772, RZ ;  /* 0x0000777204167816 */ /* 0x040fe400000000ff */
[----:B------:R-:W-:Y:S02]  /*70d0*/  PRMT R23, R4, 0x7771, RZ ;  /* 0x0000777104177816 */ /* 0x000fe400000000ff */
[C---:B------:R-:W-:Y:S02]  /*70e0*/  PRMT R30, R5.reuse, 0x7773, RZ ;  /* 0x00007773051e7816 */ /* 0x040fe400000000ff */
[----:B------:R-:W-:-:S02]  /*70f0*/  PRMT R31, R5, 0x7772, RZ ;  /* 0x00007772051f7816 */ /* 0x000fc400000000ff */
[----:B---3--:R-:W-:Y:S02]  /*7100*/  PRMT R33, R4, 0x7770, RZ ;  /* 0x0000777004217816 */ /* 0x008fe400000000ff */
[----:B------:R-:W-:Y:S02]  /*7110*/  IADD3 R4, P1, PT, R18, R53, RZ ;  /* 0x0000003512047210 */ /* 0x000fe40007f3e0ff */
[C---:B------:R-:W-:Y:S02]  /*7120*/  PRMT R32, R5.reuse, 0x7771, RZ ;  /* 0x0000777105207816 */ /* 0x040fe400000000ff */
[----:B-1----:R-:W-:Y:S02]  /*7130*/  PRMT R37, R5, 0x7770, RZ ;  /* 0x0000777005257816 */ /* 0x002fe400000000ff */
[C---:B------:R-:W-:Y:S02]  /*7140*/  PRMT R34, R6.reuse, 0x7773, RZ ;  /* 0x0000777306227816 */ /* 0x040fe400000000ff */
[----:B------:R-:W-:-:S02]  /*7150*/  PRMT R35, R6, 0x7772, RZ ;  /* 0x0000777206237816 */ /* 0x000fc400000000ff */
[C---:B------:R-:W-:Y:S02]  /*7160*/  PRMT R36, R6.reuse, 0x7771, RZ ;  /* 0x0000777106247816 */ /* 0x040fe400000000ff */
[----:B------:R-:W-:Y:S02]  /*7170*/  PRMT R41, R6, 0x7770, RZ ;  /* 0x0000777006297816 */ /* 0x000fe400000000ff */
[----:B------:R-:W-:Y:S02]  /*7180*/  LEA.HI.X.SX32 R5, R18, R71, 0x1, P1 ;  /* 0x0000004712057211 */ /* 0x000fe400008f0eff */
[----:B------:R-:W-:Y:S02]  /*7190*/  IADD3 R6, P1, PT, R20, R53, RZ ;  /* 0x0000003514067210 */ /* 0x000fe40007f3e0ff */
[C---:B------:R-:W-:Y:S02]  /*71a0*/  PRMT R38, R7.reuse, 0x7773, RZ ;  /* 0x0000777307267816 */ /* 0x040fe400000000ff */
[----:B------:R-:W-:-:S02]  /*71b0*/  PRMT R39, R7, 0x7772, RZ ;  /* 0x0000777207277816 */ /* 0x000fc400000000ff */
[C---:B------:R-:W-:Y:S02]  /*71c0*/  PRMT R40, R7.reuse, 0x7771, RZ ;  /* 0x0000777107287816 */ /* 0x040fe400000000ff */
[----:B------:R-:W-:Y:S02]  /*71d0*/  PRMT R52, R7, 0x7770, RZ ;  /* 0x0000777007347816 */ /* 0x000fe400000000ff */
[----:B------:R-:W-:Y:S01]  /*71e0*/  LEA.HI.X.SX32 R7, R20, R71, 0x1, P1 ;  /* 0x0000004714077211 */ /* 0x000fe200008f0eff */
[C---:B------:R-:W-:Y:S01]  /*71f0*/  IMAD R20, R9.reuse, 0x2, R60 ;  /* 0x0000000209147824 */ /* 0x040fe200078e023c */
[C---:B--2---:R-:W-:Y:S02]  /*7200*/  PRMT R59, R12.reuse, 0x7773, RZ ;  /* 0x000077730c3b7816 */ /* 0x044fe400000000ff */
[C---:B------:R-:W-:Y:S01]  /*7210*/  PRMT R61, R12.reuse, 0x7772, RZ ;  /* 0x000077720c3d7816 */ /* 0x040fe200000000ff */
[----:B------:R-:W-:Y:S01]  /*7220*/  IMAD R62, R9, 0x2, R20 ;  /* 0x00000002093e7824 */ /* 0x000fe200078e0214 */
[----:B------:R-:W-:-:S02]  /*7230*/  PRMT R63, R12, 0x7771, RZ ;  /* 0x000077710c3f7816 */ /* 0x000fc400000000ff */
[----:B------:R-:W-:Y:S01]  /*7240*/  PRMT R65, R12, 0x7770, RZ ;  /* 0x000077700c417816 */ /* 0x000fe200000000ff */
[----:B------:R-:W-:Y:S01]  /*7250*/  BAR.SYNC.DEFER_BLOCKING 0x0 ;  /* 0x0000000000007b1d */ /* 0x000fe20000010000 */
[----:B------:R-:W-:Y:S01]  /*7260*/  IADD3 R12, P2, PT, R16, R53, RZ ;  /* 0x00000035100c7210 */ /* 0x000fe20007f5e0ff */
[----:B------:R-:W-:Y:S01]  /*7270*/  IMAD R64, R9, 0x2, R62 ;  /* 0x0000000209407824 */ /* 0x000fe200078e023e */
[C---:B------:R-:W-:Y:S02]  /*7280*/  PRMT R49, R13.reuse, 0x7773, RZ ;  /* 0x000077730d317816 */ /* 0x040fe400000000ff */
[C---:B------:R-:W-:Y:S02]  /*7290*/  PRMT R51, R13.reuse, 0x7772, RZ ;  /* 0x000077720d337816 */ /* 0x040fe400000000ff */
[C---:B------:R-:W-:Y:S02]  /*72a0*/  PRMT R55, R13.reuse, 0x7771, RZ ;  /* 0x000077710d377816 */ /* 0x040fe400000000ff */
[----:B------:R-:W-:-:S02]  /*72b0*/  PRMT R57, R13, 0x7770, RZ ;  /* 0x000077700d397816 */ /* 0x000fc400000000ff */
[C---:B------:R-:W-:Y:S02]  /*72c0*/  PRMT R45, R14.reuse, 0x7773, RZ ;  /* 0x000077730e2d7816 */ /* 0x040fe400000000ff */
[C---:B------:R-:W-:Y:S02]  /*72d0*/  PRMT R47, R14.reuse, 0x7772, RZ ;  /* 0x000077720e2f7816 */ /* 0x040fe400000000ff */
[C---:B------:R-:W-:Y:S02]  /*72e0*/  PRMT R25, R14.reuse, 0x7771, RZ ;  /* 0x000077710e197816 */ /* 0x040fe400000000ff */
[----:B------:R-:W-:Y:S02]  /*72f0*/  PRMT R19, R14, 0x7770, RZ ;  /* 0x000077700e137816 */ /* 0x000fe400000000ff */
[----:B------:R-:W-:Y:S02]  /*7300*/  LEA.HI.X.SX32 R13, R16, R71, 0x1, P2 ;  /* 0x00000047100d7211 */ /* 0x000fe400010f0eff */
[----:B------:R-:W-:-:S02]  /*7310*/  IADD3 R14, P1, PT, R24, R53, RZ ;  /* 0x00000035180e7210 */ /* 0x000fc40007f3e0ff */
[----:B------:R-:W-:Y:S01]  /*7320*/  IADD3 R16, P2, PT, R26, R53, RZ ;  /* 0x000000351a107210 */ /* 0x000fe20007f5e0ff */
[----:B------:R0:W-:Y:S01]  /*7330*/  STG.E.U8 desc[UR30][R10.64], R65 ;  /* 0x000000410a007986 */ /* 0x0001e2000c10111e */
[C---:B------:R-:W-:Y:S02]  /*7340*/  PRMT R27, R15.reuse, 0x7773, RZ ;  /* 0x000077730f1b7816 */ /* 0x040fe400000000ff */
[C---:B------:R-:W-:Y:S01]  /*7350*/  PRMT R21, R15.reuse, 0x7772, RZ ;  /* 0x000077720f157816 */ /* 0x040fe200000000ff */
[----:B------:R1:W-:Y:S01]  /*7360*/  STG.E.U8 desc[UR30][R12.64], R63 ;  /* 0x0000003f0c007986 */ /* 0x0003e2000c10111e */
[C---:B------:R-:W-:Y:S02]  /*7370*/  PRMT R29, R15.reuse, 0x7771, RZ ;  /* 0x000077710f1d7816 */ /* 0x040fe400000000ff */
[----:B------:R-:W-:Y:S01]  /*7380*/  PRMT R43, R15, 0x7770, RZ ;  /* 0x000077700f2b7816 */ /* 0x000fe200000000ff */
[----:B------:R2:W-:Y:S01]  /*7390*/  STG.E.U8 desc[UR30][R4.64], R61 ;  /* 0x0000003d04007986 */ /* 0x0005e2000c10111e */
[----:B------:R-:W-:-:S02]  /*73a0*/  LEA.HI.X.SX32 R15, R24, R71, 0x1, P1 ;  /* 0x00000047180f7211 */ /* 0x000fc400008f0eff */
[----:B------:R-:W-:Y:S01]  /*73b0*/  LEA.HI.X.SX32 R17, R26, R71, 0x1, P2 ;  /* 0x000000471a117211 */ /* 0x000fe200010f0eff */
[C---:B------:R-:W-:Y:S01]  /*73c0*/  IMAD R26, R9.reuse, 0x2, R64 ;  /* 0x00000002091a7824 */ /* 0x040fe200078e0240 */
[-C--:B0-----:R-:W-:Y:S01]  /*73d0*/  IADD3 R10, P1, PT, R28, R53.reuse, RZ ;  /* 0x000000351c0a7210 */ /* 0x081fe20007f3e0ff */
[----:B------:R0:W-:Y:S01]  /*73e0*/  STG.E.U8 desc[UR30][R6.64], R59 ;  /* 0x0000003b06007986 */ /* 0x0001e2000c10111e */
[----:B-1----:R-:W-:Y:S02]  /*73f0*/  IADD3 R12, P2, PT, R44, R53, RZ ;  /* 0x000000352c0c7210 */ /* 0x002fe40007f5e0ff */
[----:B------:R-:W-:Y:S01]  /*7400*/  LEA.HI.X.SX32 R11, R28, R71, 0x1, P1 ;  /* 0x000000471c0b7211 */ /* 0x000fe200008f0eff */
[C---:B------:R-:W-:Y:S01]  /*7410*/  IMAD R28, R9.reuse, 0x2, R26 ;  /* 0x00000002091c7824 */ /* 0x040fe200078e021a */
[----:B--2---:R-:W-:Y:S01]  /*7420*/  IADD3 R4, P1, PT, R42, R53, RZ ;  /* 0x000000352a047210 */ /* 0x004fe20007f3e0ff */
[----:B------:R1:W-:Y:S01]  /*7430*/  STG.E.U8 desc[UR30][R14.64], R57 ;  /* 0x000000390e007986 */ /* 0x0003e2000c10111e */
[-C--:B------:R-:W-:Y:S01]  /*7440*/  LEA.HI.X.SX32 R13, R44, R71.reuse, 0x1, P2 ;  /* 0x000000472c0d7211 */ /* 0x080fe200010f0eff */
[C---:B------:R-:W-:Y:S01]  /*7450*/  IMAD R66, R9.reuse, 0x2, R28 ;  /* 0x0000000209427824 */ /* 0x040fe200078e021c */
[----:B------:R-:W-:Y:S01]  /*7460*/  LEA.HI.X.SX32 R5, R42, R71, 0x1, P1 ;  /* 0x000000472a057211 */ /* 0x000fe200008f0eff */
[----:B------:R2:W-:Y:S01]  /*7470*/  STG.E.U8 desc[UR30][R16.64], R55 ;  /* 0x0000003710007986 */ /* 0x0005e2000c10111e */
[----:B0-----:R-:W-:Y:S01]  /*7480*/  IADD3 R6, P1, PT, R46, R53, RZ ;  /* 0x000000352e067210 */ /* 0x001fe20007f3e0ff */
[----:B------:R-:W-:-:S02]  /*7490*/  IMAD R42, R9, 0x2, R66 ;  /* 0x00000002092a7824 */ /* 0x000fc400078e0242 */
[----:B------:R-:W-:Y:S01]  /*74a0*/  STG.E.U8 desc[UR30][R10.64], R51 ;  /* 0x000000330a007986 */ /* 0x000fe2000c10111e */
[----:B------:R-:W-:Y:S01]  /*74b0*/  LEA.HI.X.SX32 R7, R46, R71, 0x1, P1 ;  /* 0x000000472e077211 */ /* 0x000fe200008f0eff */
[C---:B------:R-:W-:Y:S01]  /*74c0*/  IMAD R44, R9.reuse, 0x2, R42 ;  /* 0x00000002092c7824 */ /* 0x040fe200078e022a */
[-C--:B-1----:R-:W-:Y:S01]  /*74d0*/  IADD3 R14, P1, PT, R48, R53.reuse, RZ ;  /* 0x00000035300e7210 */ /* 0x082fe20007f3e0ff */
[----:B------:R0:W-:Y:S02]  /*74e0*/  STG.E.U8 desc[UR30][R4.64], R49 ;  /* 0x0000003104007986 */ /* 0x0001e4000c10111e */
[C---:B------:R-:W-:Y:S01]  /*74f0*/  IMAD R46, R9.reuse, 0x2, R44 ;  /* 0x00000002092e7824 */ /* 0x040fe200078e022c */
[----:B--2---:R-:W-:Y:S01]  /*7500*/  IADD3 R16, P2, PT, R50, R53, RZ ;  /* 0x0000003532107210 */ /* 0x004fe20007f5e0ff */
[----:B------:R1:W-:Y:S02]  /*7510*/  STG.E.U8 desc[UR30][R12.64], R19 ;  /* 0x000000130c007986 */ /* 0x0003e4000c10111e */
[----:B------:R-:W-:Y:S01]  /*7520*/  IMAD R68, R9, 0x2, R46 ;  /* 0x0000000209447824 */ /* 0x000fe200078e022e */
[----:B------:R-:W-:-:S02]  /*7530*/  LEA.HI.X.SX32 R15, R48, R71, 0x1, P1 ;  /* 0x00000047300f7211 */ /* 0x000fc400008f0eff */
[----:B------:R-:W-:Y:S01]  /*7540*/  LEA.HI.X.SX32 R17, R50, R71, 0x1, P2 ;  /* 0x0000004732117211 */ /* 0x000fe200010f0eff */
[C---:B------:R-:W-:Y:S01]  /*7550*/  IMAD R48, R9.reuse, 0x2, R68 ;  /* 0x0000000209307824 */ /* 0x040fe200078e0244 */
[-C--:B------:R-:W-:Y:S01]  /*7560*/  IADD3 R24, P2, PT, R60, R53.reuse, RZ ;  /* 0x000000353c187210 */ /* 0x080fe20007f5e0ff */
[----:B------:R2:W-:Y:S01]  /*7570*/  STG.E.U8 desc[UR30][R6.64], R25 ;  /* 0x0000001906007986 */ /* 0x0005e2000c10111e */
[-C--:B0-----:R-:W-:Y:S01]  /*7580*/  IADD3 R4, P1, PT, R54, R53.reuse, RZ ;  /* 0x0000003536047210 */ /* 0x081fe20007f3e0ff */
[C---:B------:R-:W-:Y:S01]  /*7590*/  IMAD R50, R9.reuse, 0x2, R48 ;  /* 0x0000000209327824 */ /* 0x040fe200078e0230 */
[----:B------:R-:W-:Y:S01]  /*75a0*/  IADD3 R10, P3, PT, R64, R53, RZ ;  /* 0x00000035400a7210 */ /* 0x000fe20007f7e0ff */
[----:B------:R0:W-:Y:S01]  /*75b0*/  STG.E.U8 desc[UR30][R14.64], R47 ;  /* 0x0000002f0e007986 */ /* 0x0001e2000c10111e */
[----:B------:R-:W-:Y:S01]  /*75c0*/  LEA.HI.X.SX32 R5, R54, R71, 0x1, P1 ;  /* 0x0000004736057211 */ /* 0x000fe200008f0eff */
[C---:B------:R-:W-:Y:S01]  /*75d0*/  IMAD R54, R9.reuse, 0x2, R50 ;  /* 0x0000000209367824 */ /* 0x040fe200078e0232 */
[----:B------:R-:W-:Y:S01]  /*75e0*/  IADD3 R18, P1, PT, R56, R53, RZ ;  /* 0x0000003538127210 */ /* 0x000fe20007f3e0ff */
[----:B------:R-:W-:Y:S01]  /*75f0*/  STG.E.U8 desc[UR30][R16.64], R45 ;  /* 0x0000002d10007986 */ /* 0x000fe2000c10111e */
[-C--:B------:R-:W-:Y:S01]  /*7600*/  LEA.HI.X.SX32 R11, R64, R71.reuse, 0x1, P3 ;  /* 0x00000047400b7211 */ /* 0x080fe200018f0eff */
[C---:B------:R-:W-:Y:S01]  /*7610*/  IMAD R72, R9.reuse, 0x2, R54 ;  /* 0x0000000209487824 */ /* 0x040fe200078e0236 */
[-C--:B-1----:R-:W-:Y:S01]  /*7620*/  LEA.HI.X.SX32 R19, R56, R71.reuse, 0x1, P1 ;  /* 0x0000004738137211 */ /* 0x082fe200008f0eff */
[----:B------:R-:W-:Y:S01]  /*7630*/  STG.E.U8 desc[UR30][R4.64], R43 ;  /* 0x0000002b04007986 */ /* 0x000fe2000c10111e */
[----:B--2---:R-:W-:Y:S01]  /*7640*/  LEA.HI.X.SX32 R25, R60, R71, 0x1, P2 ;  /* 0x000000473c197211 */ /* 0x004fe200010f0eff */
[C---:B------:R-:W-:Y:S01]  /*7650*/  IMAD R74, R9.reuse, 0x2, R72 ;  /* 0x00000002094a7824 */ /* 0x040fe200078e0248 */
[-C--:B------:R-:W-:Y:S01]  /*7660*/  IADD3 R6, P1, PT, R58, R53.reuse, RZ ;  /* 0x000000353a067210 */ /* 0x080fe20007f3e0ff */
[----:B------:R1:W-:Y:S01]  /*7670*/  STG.E.U8 desc[UR30][R18.64], R29 ;  /* 0x0000001d12007986 */ /* 0x0003e2000c10111e */
[----:B------:R-:W-:Y:S01]  /*7680*/  IADD3 R12, P2, PT, R62, R53, RZ ;  /* 0x000000353e0c7210 */ /* 0x000fe20007f5e0ff */
[----:B------:R-:W-:Y:S01]  /*7690*/  IMAD R76, R9, 0x2, R74 ;  /* 0x00000002094c7824 */ /* 0x000fe200078e024a */
[----:B------:R-:W-:-:S02]  /*76a0*/  LEA.HI.X.SX32 R7, R58, R71, 0x1, P1 ;  /* 0x000000473a077211 */ /* 0x000fc400008f0eff */
[----:B0-----:R-:W-:Y:S01]  /*76b0*/  IADD3 R14, P1, PT, R20, R53, RZ ;  /* 0x00000035140e7210 */ /* 0x001fe20007f3e0ff */
[C---:B------:R-:W-:Y:S01]  /*76c0*/  IMAD R60, R9.reuse, 0x2, R76 ;  /* 0x00000002093c7824 */ /* 0x040fe200078e024c */
[-C--:B------:R-:W-:Y:S01]  /*76d0*/  LEA.HI.X.SX32 R13, R62, R71.reuse, 0x1, P2 ;  /* 0x000000473e0d7211 */ /* 0x080fe200010f0eff */
[----:B------:R0:W-:Y:S01]  /*76e0*/  STG.E.U8 desc[UR30][R6.64], R21 ;  /* 0x0000001506007986 */ /* 0x0001e2000c10111e */
[----:B------:R-:W-:Y:S01]  /*76f0*/  LEA.HI.X.SX32 R15, R20, R71, 0x1, P1 ;  /* 0x00000047140f7211 */ /* 0x000fe200008f0eff */
[C---:B------:R-:W-:Y:S01]  /*7700*/  IMAD R78, R9.reuse, 0x2, R60 ;  /* 0x00000002094e7824 */ /* 0x040fe200078e023c */
[-C--:B------:R-:W-:Y:S01]  /*7710*/  IADD3 R20, P1, PT, R26, R53.reuse, RZ ;  /* 0x000000351a147210 */ /* 0x080fe20007f3e0ff */
[----:B------:R2:W-:Y:S01]  /*7720*/  STG.E.U8 desc[UR30][R24.64], R27 ;  /* 0x0000001b18007986 */ /* 0x0005e2000c10111e */
[-C--:B-1----:R-:W-:Y:S01]  /*7730*/  IADD3 R18, P2, PT, R28, R53.reuse, RZ ;  /* 0x000000351c127210 */ /* 0x082fe20007f5e0ff */
[C---:B------:R-:W-:Y:S01]  /*7740*/  IMAD R80, R9.reuse, 0x2, R78 ;  /* 0x0000000209507824 */ /* 0x040fe200078e024e */
[----:B------:R-:W-:Y:S01]  /*7750*/  IADD3 R16, P3, PT, R66, R53, RZ ;  /* 0x0000003542107210 */ /* 0x000fe20007f7e0ff */
[----:B------:R-:W1:Y:S01]  /*7760*/  LDS.128 R4, [R0+UR10] ;  /* 0x0000000a00047984 */ /* 0x000e620008000c00 */
[-C--:B------:R-:W-:Y:S01]  /*7770*/  LEA.HI.X.SX32 R19, R28, R71.reuse, 0x1, P2 ;  /* 0x000000471c137211 */ /* 0x080fe200010f0eff */
[----:B------:R-:W-:Y:S01]  /*7780*/  IMAD R82, R9, 0x2, R80 ;  /* 0x0000000209527824 */ /* 0x000fe200078e0250 */
[----:B------:R-:W-:-:S02]  /*7790*/  LEA.HI.X.SX32 R17, R66, R71, 0x1, P3 ;  /* 0x0000004742117211 */ /* 0x000fc400018f0eff */
[----:B0-----:R-:W-:Y:S01]  /*77a0*/  LEA.HI.X.SX32 R21, R26, R71, 0x1, P1 ;  /* 0x000000471a157211 */ /* 0x001fe200008f0eff */
[C---:B------:R-:W-:Y:S01]  /*77b0*/  IMAD R84, R9.reuse, 0x2, R82 ;  /* 0x0000000209547824 */ /* 0x040fe200078e0252 */
[-C--:B------:R-:W-:Y:S02]  /*77c0*/  IADD3 R26, P2, PT, R44, R53.reuse, RZ ;  /* 0x000000352c1a7210 */ /* 0x080fe40007f5e0ff */
[-C--:B------:R-:W-:Y:S01]  /*77d0*/  IADD3 R28, P1, PT, R42, R53.reuse, RZ ;  /* 0x000000352a1c7210 */ /* 0x080fe20007f3e0ff */
[C---:B------:R-:W-:Y:S01]  /*77e0*/  IMAD R86, R9.reuse, 0x2, R84 ;  /* 0x0000000209567824 */ /* 0x040fe200078e0254 */
[----:B--2---:R-:W-:Y:S02]  /*77f0*/  IADD3 R24, P3, PT, R46, R53, RZ ;  /* 0x000000352e187210 */ /* 0x004fe40007f7e0ff */
[----:B------:R-:W-:Y:S01]  /*7800*/  LEA.HI.X.SX32 R27, R44, R71, 0x1, P2 ;  /* 0x000000472c1b7211 */ /* 0x000fe200010f0eff */
[----:B------:R-:W-:Y:S01]  /*7810*/  IMAD R88, R9, 0x2, R86 ;  /* 0x0000000209587824 */ /* 0x000fe200078e0256 */
[----:B------:R-:W-:-:S02]  /*7820*/  IADD3 R44, P2, PT, R48, R53, RZ ;  /* 0x00000035302c7210 */ /* 0x000fc40007f5e0ff */
[-C--:B------:R-:W-:Y:S01]  /*7830*/  LEA.HI.X.SX32 R29, R42, R71.reuse, 0x1, P1 ;  /* 0x000000472a1d7211 */ /* 0x080fe200008f0eff */
[C---:B------:R-:W-:Y:S01]  /*7840*/  IMAD R90, R9.reuse, 0x2, R88 ;  /* 0x00000002095a7824 */ /* 0x040fe200078e0258 */
[----:B------:R-:W-:Y:S02]  /*7850*/  LEA.HI.X.SX32 R25, R46, R71, 0x1, P3 ;  /* 0x000000472e197211 */ /* 0x000fe400018f0eff */
[-C--:B------:R-:W-:Y:S01]  /*7860*/  IADD3 R46, P1, PT, R68, R53.reuse, RZ ;  /* 0x00000035442e7210 */ /* 0x080fe20007f3e0ff */
[C---:B------:R-:W-:Y:S01]  /*7870*/  IMAD R92, R9.reuse, 0x2, R90 ;  /* 0x00000002095c7824 */ /* 0x040fe200078e025a */
[----:B------:R-:W-:Y:S02]  /*7880*/  IADD3 R42, P3, PT, R50, R53, RZ ;  /* 0x00000035322a7210 */ /* 0x000fe40007f7e0ff */
[----:B------:R-:W-:Y:S01]  /*7890*/  LEA.HI.X.SX32 R45, R48, R71, 0x1, P2 ;  /* 0x00000047302d7211 */ /* 0x000fe200010f0eff */
[----:B------:R-:W-:Y:S01]  /*78a0*/  IMAD R94, R9, 0x2, R92 ;  /* 0x00000002095e7824 */ /* 0x000fe200078e025c */
[----:B------:R-:W-:-:S02]  /*78b0*/  IADD3 R48, P2, PT, R72, R53, RZ ;  /* 0x0000003548307210 */ /* 0x000fc40007f5e0ff */
[-C--:B------:R-:W-:Y:S01]  /*78c0*/  LEA.HI.X.SX32 R47, R68, R71.reuse, 0x1, P1 ;  /* 0x00000047442f7211 */ /* 0x080fe200008f0eff */
[C---:B------:R-:W-:Y:S01]  /*78d0*/  IMAD R96, R9.reuse, 0x2, R94 ;  /* 0x0000000209607824 */ /* 0x040fe200078e025e */
[----:B------:R-:W-:Y:S02]  /*78e0*/  LEA.HI.X.SX32 R43, R50, R71, 0x1, P3 ;  /* 0x00000047322b7211 */ /* 0x000fe400018f0eff */
[----:B------:R-:W-:Y:S01]  /*78f0*/  IADD3 R50, P1, PT, R54, R53, RZ ;  /* 0x0000003536327210 */ /* 0x000fe20007f3e0ff */
[C---:B------:R-:W-:Y:S01]  /*7900*/  IMAD R98, R9.reuse, 0x2, R96 ;  /* 0x0000000209627824 */ /* 0x040fe200078e0260 */
[----:B------:R-:W-:Y:S02]  /*7910*/  LEA.HI.X.SX32 R49, R72, R71, 0x1, P2 ;  /* 0x0000004748317211 */ /* 0x000fe400010f0eff */
[----:B------:R-:W-:Y:S01]  /*7920*/  IADD3 R56, P2, PT, R76, R53, RZ ;  /* 0x000000354c387210 */ /* 0x000fe20007f5e0ff */
[----:B------:R-:W-:Y:S01]  /*7930*/  IMAD R100, R9, 0x2, R98 ;  /* 0x0000000209647824 */ /* 0x000fe200078e0262 */
[----:B------:R-:W-:-:S02]  /*7940*/  LEA.HI.X.SX32 R51, R54, R71, 0x1, P1 ;  /* 0x0000004736337211 */ /* 0x000fc400008f0eff */
[----:B------:R-:W-:Y:S01]  /*7950*/  IADD3 R54, P3, PT, R60, R53, RZ ;  /* 0x000000353c367210 */ /* 0x000fe20007f7e0ff */
        /* <DEDUP_REMOVED lines=39> */
[----:B------:R-:W-:Y:S01]  /*7bd0*/  IMAD R130, R9, 0x2, R128 ;  /* 0x0000000209827824 */ /* 0x000fe200078e0280 */
[----:B------:R-:W-:Y:S02]  /*7be0*/  IADD3 R80, P1, PT, R96, R53, RZ ;  /* 0x0000003560507210 */ /* 0x000fe40007f3e0ff */
[----:B------:R-:W-:Y:S02]  /*7bf0*/  LEA.HI.X.SX32 R85, R100, R71, 0x1, P3 ;  /* 0x0000004764557211 */ /* 0x000fe400018f0eff */
[----:B------:R-:W-:-:S02]  /*7c00*/  IADD3 R90, P3, PT, R108, R53, RZ ;  /* 0x000000356c5a7210 */ /* 0x000fc40007f7e0ff */
[-C--:B------:R-:W-:Y:S02]  /*7c10*/  LEA.HI.X.SX32 R89, R104, R71.reuse, 0x1, P2 ;  /* 0x0000004768597211 */ /* 0x080fe400010f0eff */
[----:B------:R-:W-:Y:S02]  /*7c20*/  LEA.HI.X.SX32 R81, R96, R71, 0x1, P1 ;  /* 0x0000004760517211 */ /* 0x000fe400008f0eff */
[-C--:B------:R-:W-:Y:S02]  /*7c30*/  IADD3 R94, P2, PT, R112, R53.reuse, RZ ;  /* 0x00000035705e7210 */ /* 0x080fe40007f5e0ff */
        /* <DEDUP_REMOVED lines=9> */
[-C--:B------:R-:W-:Y:S01]  /*7cd0*/  LEA.HI.X.SX32 R101, R118, R71.reuse, 0x1, P2 ;  /* 0x0000004776657211 */ /* 0x080fe200010f0eff */
[C---:B------:R-:W-:Y:S01]  /*7ce0*/  IMAD R118, R9.reuse, 0x2, R130 ;  /* 0x0000000209767824 */ /* 0x040fe200078e0282 */
[----:B------:R-:W-:Y:S02]  /*7cf0*/  LEA.HI.X.SX32 R93, R110, R71, 0x1, P1 ;  /* 0x000000476e5d7211 */ /* 0x000fe400008f0eff */
[----:B------:R-:W-:Y:S01]  /*7d00*/  IADD3 R98, P1, PT, R116, R53, RZ ;  /* 0x0000003574627210 */ /* 0x000fe20007f3e0ff */
[----:B------:R-:W-:Y:S01]  /*7d10*/  IMAD R132, R9, 0x2, R118 ;  /* 0x0000000209847824 */ /* 0x000fe200078e0276 */
[----:B------:R-:W-:Y:S02]  /*7d20*/  LEA.HI.X.SX32 R103, R120, R71, 0x1, P3 ;  /* 0x0000004778677211 */ /* 0x000fe400018f0eff */
[----:B------:R-:W-:Y:S02]  /*7d30*/  IADD3 R110, P3, PT, R126, R53, RZ ;  /* 0x000000357e6e7210 */ /* 0x000fe40007f7e0ff */
[----:B------:R-:W-:-:S02]  /*7d40*/  LEA.HI.X.SX32 R99, R116, R71, 0x1, P1 ;  /* 0x0000004774637211 */ /* 0x000fc400008f0eff */
[----:B------:R-:W-:Y:S02]  /*7d50*/  IADD3 R104, P1, PT, R122, R53, RZ ;  /* 0x000000357a687210 */ /* 0x000fe40007f3e0ff */
[-C--:B------:R-:W-:Y:S01]  /*7d60*/  LEA.HI.X.SX32 R111, R126, R71.reuse, 0x1, P3 ;  /* 0x000000477e6f7211 */ /* 0x080fe200018f0eff */
[C---:B------:R-:W-:Y:S01]  /*7d70*/  IMAD R126, R9.reuse, 0x2, R132 ;  /* 0x00000002097e7824 */ /* 0x040fe200078e0284 */
[----:B------:R-:W-:Y:S02]  /*7d80*/  LEA.HI.X.SX32 R105, R122, R71, 0x1, P1 ;  /* 0x000000477a697211 */ /* 0x000fe400008f0eff */
[-C--:B------:R-:W-:Y:S01]  /*7d90*/  IADD3 R108, P2, PT, R124, R53.reuse, RZ ;  /* 0x000000357c6c7210 */ /* 0x080fe20007f5e0ff */
[----:B------:R-:W-:Y:S01]  /*7da0*/  IMAD R134, R9, 0x2, R126 ;  /* 0x0000000209867824 */ /* 0x000fe200078e027e */
[----:B------:R-:W-:Y:S02]  /*7db0*/  IADD3 R112, P1, PT, R128, R53, RZ ;  /* 0x0000003580707210 */ /* 0x000fe40007f3e0ff */
[----:B------:R-:W-:-:S02]  /*7dc0*/  LEA.HI.X.SX32 R109, R124, R71, 0x1, P2 ;  /* 0x000000477c6d7211 */ /* 0x000fc400010f0eff */
[----:B------:R-:W-:Y:S01]  /*7dd0*/  LEA.HI.X.SX32 R113, R128, R71, 0x1, P1 ;  /* 0x0000004780717211 */ /* 0x000fe200008f0eff */
[----:B------:R-:W-:Y:S01]  /*7de0*/  IMAD R128, R9, 0x2, R134 ;  /* 0x0000000209807824 */ /* 0x000fe200078e0286 */
[-C--:B------:R-:W-:Y:S02]  /*7df0*/  IADD3 R114, P2, PT, R130, R53.reuse, RZ ;  /* 0x0000003582727210 */ /* 0x080fe40007f5e0ff */
[----:B------:R-:W-:Y:S02]  /*7e00*/  IADD3 R116, P3, PT, R118, R53, RZ ;  /* 0x0000003576747210 */ /* 0x000fe40007f7e0ff */
[-C--:B------:R-:W-:Y:S02]  /*7e10*/  LEA.HI.X.SX32 R115, R130, R71.reuse, 0x1, P2 ;  /* 0x0000004782737211 */ /* 0x080fe400010f0eff */
[----:B------:R-:W-:Y:S02]  /*7e20*/  LEA.HI.X.SX32 R117, R118, R71, 0x1, P3 ;  /* 0x0000004776757211 */ /* 0x000fe400018f0eff */
[----:B------:R-:W-:-:S02]  /*7e30*/  IADD3 R118, P1, PT, R132, R53, RZ ;  /* 0x0000003584767210 */ /* 0x000fc40007f3e0ff */
[-C--:B------:R-:W-:Y:S02]  /*7e40*/  IADD3 R120, P2, PT, R126, R53.reuse, RZ ;  /* 0x000000357e787210 */ /* 0x080fe40007f5e0ff */
[-C--:B------:R-:W-:Y:S02]  /*7e50*/  IADD3 R122, P3, PT, R134, R53.reuse, RZ ;  /* 0x00000035867a7210 */ /* 0x080fe40007f7e0ff */
[----:B------:R-:W-:Y:S02]  /*7e60*/  IADD3 R124, P4, PT, R128, R53, RZ ;  /* 0x00000035807c7210 */ /* 0x000fe40007f9e0ff */
[-C--:B------:R-:W-:Y:S02]  /*7e70*/  LEA.HI.X.SX32 R119, R132, R71.reuse, 0x1, P1 ;  /* 0x0000004784777211 */ /* 0x080fe400008f0eff */
[-C--:B------:R-:W-:Y:S02]  /*7e80*/  LEA.HI.X.SX32 R121, R126, R71.reuse, 0x1, P2 ;  /* 0x000000477e797211 */ /* 0x080fe400010f0eff */
[----:B------:R-:W-:-:S02]  /*7e90*/  LEA.HI.X.SX32 R123, R134, R71, 0x1, P3 ;  /* 0x00000047867b7211 */ /* 0x000fc400018f0eff */
[----:B------:R-:W-:Y:S02]  /*7ea0*/  LEA.HI.X.SX32 R125, R128, R71, 0x1, P4 ;  /* 0x00000047807d7211 */ /* 0x000fe400020f0eff */
[C---:B-1----:R-:W-:Y:S02]  /*7eb0*/  PRMT R145, R4.reuse, 0x7773, RZ ;  /* 0x0000777304917816 */ /* 0x042fe400000000ff */
[C---:B------:R-:W-:Y:S02]  /*7ec0*/  PRMT R147, R4.reuse, 0x7772, RZ ;  /* 0x0000777204937816 */ /* 0x040fe400000000ff */
[C---:B------:R-:W-:Y:S02]  /*7ed0*/  PRMT R149, R4.reuse, 0x7771, RZ ;  /* 0x0000777104957816 */ /* 0x040fe400000000ff */
[----:B------:R-:W-:Y:S02]  /*7ee0*/  PRMT R151, R4, 0x7770, RZ ;  /* 0x0000777004977816 */ /* 0x000fe400000000ff */
[----:B------:R-:W-:-:S02]  /*7ef0*/  PRMT R137, R5, 0x7773, RZ ;  /* 0x0000777305897816 */ /* 0x000fc400000000ff */
[C---:B------:R-:W-:Y:S01]  /*7f00*/  PRMT R139, R5.reuse, 0x7772, RZ ;  /* 0x00007772058b7816 */ /* 0x040fe200000000ff */
[----:B------:R-:W-:Y:S01]  /*7f10*/  STG.E.U8 desc[UR30][R14.64], R151 ;  /* 0x000000970e007986 */ /* 0x000fe2000c10111e */
[C---:B------:R-:W-:Y:S02]  /*7f20*/  PRMT R141, R5.reuse, 0x7771, RZ ;  /* 0x00007771058d7816 */ /* 0x040fe400000000ff */
[----:B------:R-:W-:Y:S01]  /*7f30*/  PRMT R143, R5, 0x7770, RZ ;  /* 0x00007770058f7816 */ /* 0x000fe200000000ff */
[----:B------:R-:W-:Y:S01]  /*7f40*/  STG.E.U8 desc[UR30][R12.64], R149 ;  /* 0x000000950c007986 */ /* 0x000fe2000c10111e */
[C---:B------:R-:W-:Y:S02]  /*7f50*/  PRMT R129, R6.reuse, 0x7773, RZ ;  /* 0x0000777306817816 */ /* 0x040fe400000000ff */
[C---:B------:R-:W-:Y:S01]  /*7f60*/  PRMT R131, R6.reuse, 0x7772, RZ ;  /* 0x0000777206837816 */ /* 0x040fe200000000ff */
[----:B------:R-:W-:Y:S01]  /*7f70*/  STG.E.U8 desc[UR30][R10.64], R147 ;  /* 0x000000930a007986 */ /* 0x000fe2000c10111e */
[----:B------:R-:W-:-:S02]  /*7f80*/  PRMT R133, R6, 0x7771, RZ ;  /* 0x0000777106857816 */ /* 0x000fc400000000ff */
[----:B------:R-:W-:Y:S01]  /*7f90*/  PRMT R135, R6, 0x7770, RZ ;  /* 0x0000777006877816 */ /* 0x000fe200000000ff */
[----:B------:R-:W-:Y:S01]  /*7fa0*/  STG.E.U8 desc[UR30][R20.64], R145 ;  /* 0x0000009114007986 */ /* 0x000fe2000c10111e */
[C---:B------:R-:W-:Y:S02]  /*7fb0*/  PRMT R9, R7.reuse, 0x7773, RZ ;  /* 0x0000777307097816 */ /* 0x040fe400000000ff */
[C---:B------:R-:W-:Y:S01]  /*7fc0*/  PRMT R53, R7.reuse, 0x7772, RZ ;  /* 0x0000777207357816 */ /* 0x040fe200000000ff */
[----:B------:R-:W-:Y:S01]  /*7fd0*/  STG.E.U8 desc[UR30][R18.64], R143 ;  /* 0x0000008f12007986 */ /* 0x000fe2000c10111e */
[C---:B------:R-:W-:Y:S02]  /*7fe0*/  PRMT R71, R7.reuse, 0x7771, RZ ;  /* 0x0000777107477816 */ /* 0x040fe400000000ff */
[----:B------:R-:W-:Y:S01]  /*7ff0*/  PRMT R127, R7, 0x7770, RZ ;  /* 0x00007770077f7816 */ /* 0x000fe200000000ff */
[----:B------:R-:W-:Y:S01]  /*8000*/  STG.E.U8 desc[UR30][R16.64], R141 ;  /* 0x0000008d10007986 */ /* 0x000fe2000c10111e */
[----:B------:R-:W-:-:S03]  /*8010*/  ISETP.GE.U32.AND P1, PT, R106, 0x80, PT ;  /* 0x000000806a00780c */ /* 0x000fc60003f26070 */
[----:B------:R0:W1:Y:S04]  /*8020*/  LDS.128 R4, [R0+UR10+0x1000] ;  /* 0x0010000a00047984 */ /* 0x0000680008000c00 */
[----:B------:R1:W-:Y:S04]  /*8030*/  STG.E.U8 desc[UR30][R28.64], R139 ;  /* 0x0000008b1c007986 */ /* 0x0003e8000c10111e */
[----:B------:R2:W-:Y:S01]  /*8040*/  STG.E.U8 desc[UR30][R26.64], R137 ;  /* 0x000000891a007986 */ /* 0x0005e2000c10111e */
[----:B0-----:R-:W-:-:S03]  /*8050*/  IMAD.HI R0, R3, 0x4, RZ ;  /* 0x0000000403007827 */ /* 0x001fc600078e02ff */
[----:B------:R0:W-:Y:S04]  /*8060*/  STG.E.U8 desc[UR30][R24.64], R135 ;  /* 0x0000008718007986 */ /* 0x0001e8000c10111e */
[----:B------:R-:W-:Y:S04]  /*8070*/  STG.E.U8 desc[UR30][R46.64], R133 ;  /* 0x000000852e007986 */ /* 0x000fe8000c10111e */
[----:B------:R-:W-:Y:S04]  /*8080*/  STG.E.U8 desc[UR30][R44.64], R131 ;  /* 0x000000832c007986 */ /* 0x000fe8000c10111e */
[----:B------:R-:W-:Y:S04]  /*8090*/  STG.E.U8 desc[UR30][R42.64], R129 ;  /* 0x000000812a007986 */ /* 0x000fe8000c10111e */
[----:B------:R-:W-:Y:S04]  /*80a0*/  STG.E.U8 desc[UR30][R50.64], R127 ;  /* 0x0000007f32007986 */ /* 0x000fe8000c10111e */
[----:B------:R-:W-:Y:S04]  /*80b0*/  STG.E.U8 desc[UR30][R48.64], R71 ;  /* 0x0000004730007986 */ /* 0x000fe8000c10111e */
[----:B------:R-:W-:Y:S04]  /*80c0*/  STG.E.U8 desc[UR30][R58.64], R53 ;  /* 0x000000353a007986 */ /* 0x000fe8000c10111e */
[----:B------:R-:W-:Y:S01]  /*80d0*/  STG.E.U8 desc[UR30][R56.64], R9 ;  /* 0x0000000938007986 */ /* 0x000fe2000c10111e */
[----:B-1----:R-:W-:-:S02]  /*80e0*/  PRMT R29, R4, 0x7773, RZ ;  /* 0x00007773041d7816 */ /* 0x002fc400000000ff */
[C---:B--2---:R-:W-:Y:S01]  /*80f0*/  PRMT R27, R5.reuse, 0x7770, RZ ;  /* 0x00007770051b7816 */ /* 0x044fe200000000ff */
[----:B------:R1:W-:Y:S01]  /*8100*/  STG.E.U8 desc[UR30][R54.64], R33 ;  /* 0x0000002136007986 */ /* 0x0003e2000c10111e */
[C---:B0-----:R-:W-:Y:S02]  /*8110*/  PRMT R25, R5.reuse, 0x7771, RZ ;  /* 0x0000777105197816 */ /* 0x041fe400000000ff */
[----:B------:R-:W-:Y:S01]  /*8120*/  PRMT R21, R5, 0x7773, RZ ;  /* 0x0000777305157816 */ /* 0x000fe200000000ff */
[----:B------:R0:W-:Y:S01]  /*8130*/  STG.E.U8 desc[UR30][R60.64], R23 ;  /* 0x000000173c007986 */ /* 0x0001e2000c10111e */
[C---:B------:R-:W-:Y:S02]  /*8140*/  PRMT R19, R6.reuse, 0x7770, RZ ;  /* 0x0000777006137816 */ /* 0x040fe400000000ff */
[C---:B------:R-:W-:Y:S01]  /*8150*/  PRMT R17, R6.reuse, 0x7771, RZ ;  /* 0x0000777106117816 */ /* 0x040fe200000000ff */
[----:B------:R-:W-:Y:S01]  /*8160*/  STG.E.U8 desc[UR30][R62.64], R22 ;  /* 0x000000163e007986 */ /* 0x000fe2000c10111e */
[----:B------:R-:W-:-:S02]  /*8170*/  PRMT R15, R6, 0x7772, RZ ;  /* 0x00007772060f7816 */ /* 0x000fc400000000ff */
[----:B------:R-:W-:Y:S01]  /*8180*/  PRMT R13, R6, 0x7773, RZ ;  /* 0x00007773060d7816 */ /* 0x000fe200000000ff */
[----:B------:R-:W-:Y:S01]  /*8190*/  STG.E.U8 desc[UR30][R64.64], R8 ;  /* 0x0000000840007986 */ /* 0x000fe2000c10111e */
[----:B-1----:R-:W-:Y:S02]  /*81a0*/  PRMT R33, R4, 0x7771, RZ ;  /* 0x0000777104217816 */ /* 0x002fe400000000ff */
[----:B------:R-:W-:Y:S01]  /*81b0*/  PRMT R9, R7, 0x7772, RZ ;  /* 0x0000777207097816 */ /* 0x000fe200000000ff */
[----:B------:R1:W-:Y:S01]  /*81c0*/  STG.E.U8 desc[UR30][R66.64], R37 ;  /* 0x0000002542007986 */ /* 0x0003e2000c10111e */
[----:B0-----:R-:W-:Y:S02]  /*81d0*/  PRMT R23, R5, 0x7772, RZ ;  /* 0x0000777205177816 */ /* 0x001fe400000000ff */
[C---:B------:R-:W-:Y:S01]  /*81e0*/  PRMT R5, R7.reuse, 0x7773, RZ ;  /* 0x0000777307057816 */ /* 0x040fe200000000ff */
[----:B------:R-:W-:Y:S01]  /*81f0*/  STG.E.U8 desc[UR30][R68.64], R32 ;  /* 0x0000002044007986 */ /* 0x000fe2000c10111e */
[----:B------:R-:W-:-:S02]  /*8200*/  PRMT R11, R7, 0x7771, RZ ;  /* 0x00007771070b7816 */ /* 0x000fc400000000ff */
[----:B------:R-:W-:Y:S01]  /*8210*/  PRMT R7, R7, 0x7770, RZ ;  /* 0x0000777007077816 */ /* 0x000fe200000000ff */
[----:B------:R0:W-:Y:S04]  /*8220*/  STG.E.U8 desc[UR30][R72.64], R31 ;  /* 0x0000001f48007986 */ /* 0x0001e8000c10111e */
[----:B------:R-:W-:Y:S01]  /*8230*/  STG.E.U8 desc[UR30][R74.64], R30 ;  /* 0x0000001e4a007986 */ /* 0x000fe2000c10111e */
[----:B-1----:R-:W-:-:S03]  /*8240*/  PRMT R37, R4, 0x7770, RZ ;  /* 0x0000777004257816 */ /* 0x002fc600000000ff */
[----:B------:R-:W-:Y:S04]  /*8250*/  STG.E.U8 desc[UR30][R76.64], R41 ;  /* 0x000000294c007986 */ /* 0x000fe8000c10111e */
[----:B------:R-:W-:Y:S01]  /*8260*/  STG.E.U8 desc[UR30][R78.64], R36 ;  /* 0x000000244e007986 */ /* 0x000fe2000c10111e */
[----:B0-----:R-:W-:-:S03]  /*8270*/  PRMT R31, R4, 0x7772, RZ ;  /* 0x00007772041f7816 */ /* 0x001fc600000000ff */
[----:B------:R-:W-:Y:S04]  /*8280*/  STG.E.U8 desc[UR30][R80.64], R35 ;  /* 0x0000002350007986 */ /* 0x000fe8000c10111e */
        /* <DEDUP_REMOVED lines=15> */
[----:B------:R0:W-:Y:S04]  /*8380*/  STG.E.U8 desc[UR30][R114.64], R15 ;  /* 0x0000000f72007986 */ /* 0x0001e8000c10111e */
[----:B------:R-:W-:Y:S04]  /*8390*/  STG.E.U8 desc[UR30][R116.64], R13 ;  /* 0x0000000d74007986 */ /* 0x000fe8000c10111e */
[----:B------:R1:W-:Y:S04]  /*83a0*/  STG.E.U8 desc[UR30][R118.64], R7 ;  /* 0x0000000776007986 */ /* 0x0003e8000c10111e */
[----:B------:R-:W-:Y:S01]  /*83b0*/  STG.E.U8 desc[UR30][R120.64], R11 ;  /* 0x0000000b78007986 */ /* 0x000fe2000c10111e */
[----:B0-----:R-:W0:Y:S03]  /*83c0*/  LDC.64 R14, c[0x0][0x3a0] ;  /* 0x0000e800ff0e7b82 */ /* 0x001e260000000a00 */
[----:B------:R-:W-:Y:S04]  /*83d0*/  STG.E.U8 desc[UR30][R122.64], R9 ;  /* 0x000000097a007986 */ /* 0x000fe8000c10111e */
[----:B------:R-:W-:Y:S01]  /*83e0*/  STG.E.U8 desc[UR30][R124.64], R5 ;  /* 0x000000057c007986 */ /* 0x000fe2000c10111e */
[----:B-1----:R-:W-:Y:S01]  /*83f0*/  IMAD.SHL.U32 R7, R3, 0x4, RZ ;  /* 0x0000000403077824 */ /* 0x002fe200078e00ff */
[----:B------:R-:W-:Y:S06]  /*8400*/  BAR.SYNC.DEFER_BLOCKING 0x0 ;  /* 0x0000000000007b1d */ /* 0x000fec0000010000 */
[----:B------:R0:W-:Y:S02]  /*8410*/  STSM.16.M88 [R2], R107 ;  /* 0x0000006b02007844 */ /* 0x0001e40000000000 */
[----:B------:R-:W-:Y:S01]  /*8420*/  BAR.SYNC.DEFER_BLOCKING 0x0 ;  /* 0x0000000000007b1d */ /* 0x000fe20000010000 */
[----:B0-----:R-:W-:-:S04]  /*8430*/  IADD3 R2, P2, P3, R7, UR6, R14 ;  /* 0x0000000607027c10 */ /* 0x001fc8000fb5e00e */
[----:B------:R-:W-:Y:S01]  /*8440*/  IADD3.X R3, PT, PT, R0, UR5, R15, P2, P3 ;  /* 0x0000000500037c10 */ /* 0x000fe200097e640f */
[----:B------:R-:W0:Y:S04]  /*8450*/  LDSM.16.M88 R19, [R70+UR10] ;  /* 0x0000000a4613783b */ /* 0x000e280008000000 */
[----:B0-----:R0:W-:Y:S01]  /*8460*/  @!P1 STG.E desc[UR30][R2.64], R19 ;  /* 0x0000001302009986 */ /* 0x0011e2000c10191e */
[----:B------:R-:W-:Y:S06]  /*8470*/  BAR.SYNC.DEFER_BLOCKING 0x0 ;  /* 0x0000000000007b1d */ /* 0x000fec0000010000 */
[----:B------:R-:W-:Y:S05]  /*8480*/  @P0 BRA `(.L_x_19) ;  /* 0x0000000000a00947 */ /* 0x000fea0003800000 */
[----:B------:R-:W1:Y:S01]  /*8490*/  S2UR UR5, SR_CgaCtaId ;  /* 0x00000000000579c3 */ /* 0x000e620000008800 */
[----:B------:R-:W-:Y:S01]  /*84a0*/  NOP ;  /* 0x0000000000007918 */ /* 0x000fe20000000000 */
[----:B------:R-:W-:Y:S01]  /*84b0*/  UMOV UR4, 0x50 ;  /* 0x0000005000047882 */ /* 0x000fe20000000000 */
[----:B------:R-:W-:Y:S02]  /*84c0*/  IMAD.U32 R0, RZ, RZ, UR35 ;  /* 0x00000023ff007e24 */ /* 0x000fe4000f8e00ff */
[----:B0-----:R-:W-:Y:S02]  /*84d0*/  IMAD.MOV.U32 R3, RZ, RZ, 0xff ;  /* 0x000000ffff037424 */ /* 0x001fe400078e00ff */
[----:B------:R-:W-:Y:S01]  /*84e0*/  IMAD.MOV.U32 R7, RZ, RZ, 0x1 ;  /* 0x00000001ff077424 */ /* 0x000fe200078e00ff */
[----:B------:R-:W-:-:S04]  /*84f0*/  LOP3.LUT R0, R0, 0xffff, RZ, 0xc0, !PT ;  /* 0x0000ffff00007812 */ /* 0x000fc800078ec0ff */
[----:B------:R-:W-:-:S05]  /*8500*/  SHF.R.U32.HI R0, RZ, 0x5, R0 ;  /* 0x00000005ff007819 */ /* 0x000fca0000011600 */
[----:B------:R-:W-:Y:S01]  /*8510*/  VIADD R2, R0, 0x10 ;  /* 0x0000001000027836 */ /* 0x000fe20000000000 */
[----:B------:R-:W-:Y:S01]  /*8520*/  SHF.L.U32 R0, R3, R0, RZ ;  /* 0x0000000003007219 */ /* 0x000fe200000006ff */
[----:B-1----:R-:W-:-:S03]  /*8530*/  ULEA UR6, UR5, UR4, 0x18 ;  /* 0x0000000405067291 */ /* 0x002fc6000f8ec0ff */
[----:B------:R-:W-:-:S04]  /*8540*/  SHF.L.U32 R3, R7, R2, RZ ;  /* 0x0000000207037219 */ /* 0x000fc800000006ff */
[----:B------:R-:W-:Y:S02]  /*8550*/  LOP3.LUT R0, R3, R0, RZ, 0xfc, !PT ;  /* 0x0000000003007212 */ /* 0x000fe400078efcff */
[----:B------:R-:W0:Y:S02]  /*8560*/  LDS R5, [UR6] ;  /* 0x00000006ff057984 */ /* 0x000e240008000800 */
[C---:B------:R-:W-:Y:S02]  /*8570*/  LOP3.LUT R2, R0.reuse, 0xffff, RZ, 0xc0, !PT ;  /* 0x0000ffff00027812 */ /* 0x040fe400078ec0ff */
[----:B0-----:R-:W-:-:S04]  /*8580*/  LOP3.LUT R3, R0, 0xffff, R5, 0x80, !PT ;  /* 0x0000ffff00037812 */ /* 0x001fc800078e8005 */
[----:B------:R-:W-:-:S13]  /*8590*/  ISETP.NE.AND P0, PT, R3, R2, PT ;  /* 0x000000020300720c */ /* 0x000fda0003f05270 */
[----:B------:R-:W-:Y:S05]  /*85a0*/  @P0 BRA `(.L_x_20) ;  /* 0x0000000000500947 */ /* 0x000fea0003800000 */
[----:B------:R-:W-:Y:S02]  /*85b0*/  SHF.R.U32.HI R5, RZ, 0x10, R5 ;  /* 0x00000010ff057819 */ /* 0x000fe40000011605 */
[----:B------:R-:W-:-:S04]  /*85c0*/  SHF.R.U32.HI R2, RZ, 0x10, R0 ;  /* 0x00000010ff027819 */ /* 0x000fc80000011600 */
[----:B------:R-:W-:-:S04]  /*85d0*/  LOP3.LUT R5, R5, R2, RZ, 0xc0, !PT ;  /* 0x0000000205057212 */ /* 0x000fc800078ec0ff */
[----:B------:R-:W-:-:S13]  /*85e0*/  ISETP.NE.AND P0, PT, R5, R2, PT ;  /* 0x000000020500720c */ /* 0x000fda0003f05270 */
[----:B------:R-:W-:Y:S05]  /*85f0*/  @P0 BRA `(.L_x_21) ;  /* 0x0000000000300947 */ /* 0x000fea0003800000 */
[----:B------:R-:W-:Y:S01]  /*8600*/  R2UR UR4, R0 ;  /* 0x00000000000472ca */ /* 0x000fe200000e0000 */
[----:B------:R-:W-:Y:S01]  /*8610*/  VOTEU.ANY UR5, UPT, PT ;  /* 0x0000000000057886 */ /* 0x000fe200038e0100 */
[----:B------:R-:W0:Y:S01]  /*8620*/  S2R R0, SR_LANEID ;  /* 0x0000000000007919 */ /* 0x000e220000000000 */
[----:B------:R-:W-:-:S10]  /*8630*/  UFLO.U32 UR5, UR5 ;  /* 0x00000005000572bd */ /* 0x000fd400080e0000 */
[----:B------:R-:W-:-:S06]  /*8640*/  ULOP3.LUT UR4, URZ, UR4, URZ, 0x33, !UPT ;  /* 0x00000004ff047292 */ /* 0x000fcc000f8e33ff */
[----:B------:R-:W-:-:S04]  /*8650*/  IMAD.U32 R2, RZ, RZ, UR4 ;  /* 0x00000004ff027e24 */ /* 0x000fc8000f8e00ff */
[----:B------:R-:W1:Y:S02]  /*8660*/  REDUX UR7, R2 ;  /* 0x00000000020773c4 */ /* 0x000e640000000000 */
[----:B------:R2:W-:Y:S01]  /*8670*/  UTCATOMSWS.AND URZ, UR4 ;  /* 0x0000000400ff79e3 */ /* 0x0005e20008000000 */
[----:B0-----:R-:W-:Y:S01]  /*8680*/  ISETP.EQ.U32.AND P0, PT, R0, UR5, PT ;  /* 0x0000000500007c0c */ /* 0x001fe2000bf02070 */
[----:B-1----:R-:W-:-:S12]  /*8690*/  IMAD.U32 R0, RZ, RZ, UR7 ;  /* 0x00000007ff007e24 */ /* 0x002fd8000f8e00ff */
[----:B------:R2:W-:Y:S01]  /*86a0*/  @P0 ATOMS.AND RZ, [UR6], R0 ;  /* 0x00000000ffff098c */ /* 0x0005e2000a800006 */
[----:B------:R-:W-:Y:S05]  /*86b0*/  BRA `(.L_x_19) ;  /* 0x0000000000147947 */ /* 0x000fea0003800000 */
.L_x_21:
[----:B------:R-:W-:-:S07]  /*86c0*/  MOV R2, 0x86e0 ;  /* 0x000086e000027802 */ /* 0x000fce0000000f00 */
[----:B------:R-:W-:Y:S05]  /*86d0*/  CALL.REL.NOINC `($__internal_0_$__cuda_sm10x_tcgen05_guardrail_trap_col_being_dealloced_not_returned_by_alloc) ;  /* 0x0000000000447944 */ /* 0x000fea0003c00000 */
[----:B------:R-:W-:Y:S05]  /*86e0*/  BRA `(.L_x_19) ;  /* 0x0000000000087947 */ /* 0x000fea0003800000 */
.L_x_20:
[----:B------:R-:W-:-:S07]  /*86f0*/  MOV R2, 0x8710 ;  /* 0x0000871000027802 */ /* 0x000fce0000000f00 */
[----:B------:R-:W-:Y:S05]  /*8700*/  CALL.REL.NOINC `($__internal_2_$__cuda_sm10x_tcgen05_guardrail_trap_unallocated_columns_being_dealloced) ;  /* 0x0000000000507944 */ /* 0x000fea0003c00000 */
.L_x_19:
[----:B------:R-:W-:Y:S01]  /*8710*/  NOP ;  /* 0x0000000000007918 */ /* 0x000fe20000000000 */
[----:B--2---:R-:W-:Y:S05]  /*8720*/  EXIT ;  /* 0x000000000000794d */ /* 0x004fea0003800000 */
.L_x_8:
[----:B------:R-:W1:Y:S02]  /*8730*/  SYNCS.PHASECHK.TRANS64.TRYWAIT P4, [UR10+0x6000], RZ ;  /* 0x006000ffff0075a7 */ /* 0x000e64000808110a */
[----:B-1----:R-:W-:Y:S05]  /*8740*/  @!P4 BRA `(.L_x_8) ;  /* 0xfffffffc00f8c947 */ /* 0x002fea000383ffff */
[----:B------:R-:W-:Y:S05]  /*8750*/  BRA `(.L_x_7) ;  /* 0xffffff9c00647947 */ /* 0x000fea000383ffff */
.L_x_13:
[----:B------:R-:W1:Y:S02]  /*8760*/  SYNCS.PHASECHK.TRANS64.TRYWAIT P2, [UR10+0x8010], RZ ;  /* 0x008010ffff0075a7 */ /* 0x000e64000804110a */
[----:B-1----:R-:W-:Y:S05]  /*8770*/  @!P2 BRA `(.L_x_13) ;  /* 0xfffffffc00f8a947 */ /* 0x002fea000383ffff */
[----:B------:R-:W-:Y:S05]  /*8780*/  BRA `(.L_x_22) ;  /* 0xffffffb800ac7947 */ /* 0x000fea000383ffff */
.L_x_14:
[----:B------:R-:W1:Y:S02]  /*8790*/  SYNCS.PHASECHK.TRANS64.TRYWAIT P2, [UR13], R20 ;  /* 0x00000014ff0075a7 */ /* 0x000e64000804110d */
[----:B-1----:R-:W-:Y:S05]  /*87a0*/  @!P2 BRA `(.L_x_14) ;  /* 0xfffffffc00f8a947 */ /* 0x002fea000383ffff */
[----:B------:R-:W-:Y:S05]  /*87b0*/  BRA `(.L_x_23) ;  /* 0xffffffc000507947 */ /* 0x000fea000383ffff */
.L_x_18:
[----:B------:R-:W0:Y:S02]  /*87c0*/  SYNCS.PHASECHK.TRANS64.TRYWAIT P2, [UR13], R4 ;  /* 0x00000004ff0075a7 */ /* 0x000e24000804110d */
[----:B0-----:R-:W-:Y:S05]  /*87d0*/  @!P2 BRA `(.L_x_18) ;  /* 0xfffffffc00f8a947 */ /* 0x001fea000383ffff */
[----:B------:R-:W-:Y:S05]  /*87e0*/  BRA `(.L_x_17) ;  /* 0xffffffcc00107947 */ /* 0x000fea000383ffff */
        .weak           $__internal_0_$__cuda_sm10x_tcgen05_guardrail_trap_col_being_dealloced_not_returned_by_alloc
        .type           $__internal_0_$__cuda_sm10x_tcgen05_guardrail_trap_col_being_dealloced_not_returned_by_alloc,@function
        .size           $__internal_0_$__cuda_sm10x_tcgen05_guardrail_trap_col_being_dealloced_not_returned_by_alloc,($__internal_1_$__cuda_sm10x_tcgen05_guardrail_trap_phase_invalid_during_alloc - $__internal_0_$__cuda_sm10x_tcgen05_guardrail_trap_col_being_dealloced_not_returned_by_alloc)
$__internal_0_$__cuda_sm10x_tcgen05_guardrail_trap_col_being_dealloced_not_returned_by_alloc:
[----:B------:R-:W-:Y:S05]  /*87f0*/  BPT.TRAP 0x1 ;  /* 0x000000040000795c */ /* 0x000fea0000300000 */
[----:B------:R-:W-:-:S04]  /*8800*/  IMAD.MOV.U32 R3, RZ, RZ, 0x0 ;  /* 0x00000000ff037424 */ /* 0x000fc800078e00ff */
[----:B------:R-:W-:Y:S05]  /*8810*/  RET.REL.NODEC R2 `(attn_fwd) ;  /* 0xffffff7402f87950 */ /* 0x000fea0003c3ffff */
        .weak           $__internal_1_$__cuda_sm10x_tcgen05_guardrail_trap_phase_invalid_during_alloc
        .type           $__internal_1_$__cuda_sm10x_tcgen05_guardrail_trap_phase_invalid_during_alloc,@function
        .size           $__internal_1_$__cuda_sm10x_tcgen05_guardrail_trap_phase_invalid_during_alloc,($__internal_2_$__cuda_sm10x_tcgen05_guardrail_trap_unallocated_columns_being_dealloced - $__internal_1_$__cuda_sm10x_tcgen05_guardrail_trap_phase_invalid_during_alloc)
$__internal_1_$__cuda_sm10x_tcgen05_guardrail_trap_phase_invalid_during_alloc:
[----:B------:R-:W-:Y:S05]  /*8820*/  BPT.TRAP 0x1 ;  /* 0x000000040000795c */ /* 0x000fea0000300000 */
[----:B------:R-:W-:-:S04]  /*8830*/  IMAD.MOV.U32 R3, RZ, RZ, 0x0 ;  /* 0x00000000ff037424 */ /* 0x000fc800078e00ff */
[----:B------:R-:W-:Y:S05]  /*8840*/  RET.REL.NODEC R2 `(attn_fwd) ;  /* 0xffffff7402ec7950 */ /* 0x000fea0003c3ffff */
        .weak           $__internal_2_$__cuda_sm10x_tcgen05_guardrail_trap_unallocated_columns_being_dealloced
        .type           $__internal_2_$__cuda_sm10x_tcgen05_guardrail_trap_unallocated_columns_being_dealloced,@function
        .size           $__internal_2_$__cuda_sm10x_tcgen05_guardrail_trap_unallocated_columns_being_dealloced,(.L_x_27 - $__internal_2_$__cuda_sm10x_tcgen05_guardrail_trap_unallocated_columns_being_dealloced)
$__internal_2_$__cuda_sm10x_tcgen05_guardrail_trap_unallocated_columns_being_dealloced:
[----:B------:R-:W-:Y:S05]  /*8850*/  BPT.TRAP 0x1 ;  /* 0x000000040000795c */ /* 0x000fea0000300000 */
[----:B------:R-:W-:-:S04]  /*8860*/  IMAD.MOV.U32 R3, RZ, RZ, 0x0 ;  /* 0x00000000ff037424 */ /* 0x000fc800078e00ff */
[----:B------:R-:W-:Y:S05]  /*8870*/  RET.REL.NODEC R2 `(attn_fwd) ;  /* 0xffffff7402e07950 */ /* 0x000fea0003c3ffff */
.L_x_24:
[----:B------:R-:W-:-:S00]  /*8880*/  BRA `(.L_x_24) ;  /* 0xfffffffc00fc7947 */ /* 0x000fc0000383ffff */
[----:B------:R-:W-:-:S00]  /*8890*/  NOP ;  /* 0x0000000000007918 */ /* 0x000fc00000000000 */
        /* <DEDUP_REMOVED lines=14> */
.L_x_27:


//--------------------- .nv.global.init           --------------------------
	.section	.nv.global.init,"aw",@progbits
.nv.global.init:
	.type		_$_str,@object
	.size		_$_str,(.L_3 - _$_str)
_$_str:
        /*0000*/ 	.byte	0x5f, 0x5f, 0x43, 0x55, 0x44, 0x41, 0x5f, 0x46, 0x54, 0x5a, 0x00
.L_3:


//--------------------- .nv.shared.attn_fwd       --------------------------
	.section	.nv.shared.attn_fwd,"aw",@nobits
	.sectionflags	@""
	.align	16
	.zero		1024


//--------------------- .nv.shared.reserved.0     --------------------------
	.section	.nv.shared.reserved.0,"aw",@nobits
	.align	8
	.weak		__nv_reservedSMEM_offset_0_alias
	.size		__nv_reservedSMEM_offset_0_alias, 0, 64
	.other		__nv_reservedSMEM_offset_0_alias,@"STO_CUDA_RESERVED_SHARED STV_DEFAULT"
__nv_reservedSMEM_offset_0_alias:
	.zero		0
.nv.shared.reserved.0:
	.zero		64
	.weak		__nv_reservedSMEM_allocation_phase
	.type		__nv_reservedSMEM_allocation_phase,@object
	.size		__nv_reservedSMEM_allocation_phase,(.L_0 - __nv_reservedSMEM_allocation_phase)
__nv_reservedSMEM_allocation_phase:
	.zero		1
.L_0:
	.zero		7
	.weak		__nv_reservedSMEM_devtool_atexit_pc
	.type		__nv_reservedSMEM_devtool_atexit_pc,@object
	.size		__nv_reservedSMEM_devtool_atexit_pc,(__nv_reservedSMEM_allocation_mask - __nv_reservedSMEM_devtool_atexit_pc)
__nv_reservedSMEM_devtool_atexit_pc:
	.zero		8
	.weak		__nv_reservedSMEM_allocation_mask
	.type		__nv_reservedSMEM_allocation_mask,@object
	.size		__nv_reservedSMEM_allocation_mask,(.L_2 - __nv_reservedSMEM_allocation_mask)
__nv_reservedSMEM_allocation_mask:
	.zero		4
.L_2:


//--------------------- .nv.constant0.attn_fwd    --------------------------
	.section	.nv.constant0.attn_fwd,"a",@progbits
	.sectionflags	@""
	.align	4
.nv.constant0.attn_fwd:
	.zero		1032


//--------------------- SYMBOLS --------------------------

	.type		.nv.reservedSmem.offset0,@object
	.size		.nv.reservedSmem.offset0,0x4
	.type		.nv.reservedSmem.cap,@object
	.size		.nv.reservedSmem.cap,0x4
